def gluon_tcgen05(
    a_ptr,
    b_ptr,
    c_ptr,
    M,
    N,
    K,
    stride_am,
    stride_bk,
    stride_cm,
    BLOCK_M: gl.constexpr,
    BLOCK_N: gl.constexpr,
    BLOCK_K: gl.constexpr,
    DTYPE: gl.constexpr,
    A_LAYOUT: gl.constexpr,
    B_LAYOUT: gl.constexpr,
    C_LAYOUT: gl.constexpr,
    B_SHAPE: gl.constexpr,
    TMEM_LAYOUT: gl.constexpr,
    TMEM_REG: gl.constexpr,
    TRANS_B: gl.constexpr,
    NUM_BUFFERS: gl.constexpr,
):
    a_desc = tma.make_tensor_descriptor(
        a_ptr, [M, K], [stride_am, 1], [BLOCK_M, BLOCK_K], A_LAYOUT
    )
    b_desc = tma.make_tensor_descriptor(
        b_ptr,
        [N, K] if TRANS_B else [K, N],
        [stride_bk, 1],
        B_SHAPE,
        B_LAYOUT,
    )
    c_desc = tma.make_tensor_descriptor(
        c_ptr, [M, N], [stride_cm, 1], [BLOCK_M, BLOCK_N], C_LAYOUT
    )

    a_bufs = gl.allocate_shared_memory(
        DTYPE, [NUM_BUFFERS, BLOCK_M, BLOCK_K], A_LAYOUT
    )
    b_bufs = gl.allocate_shared_memory(DTYPE, [NUM_BUFFERS] + B_SHAPE, B_LAYOUT)

    pid_m = gl.program_id(0)
    pid_n = gl.program_id(1)
    off_m = pid_m * BLOCK_M
    off_n = pid_n * BLOCK_N

    tma_bars = gl.allocate_shared_memory(
        gl.int64, [NUM_BUFFERS, 1], mbarrier.MBarrierLayout()
    )
    mma_bars = gl.allocate_shared_memory(
        gl.int64, [NUM_BUFFERS, 1], mbarrier.MBarrierLayout()
    )
    for i in gl.static_range(NUM_BUFFERS):
        mbarrier.init(tma_bars.index(i), count=1)
        mbarrier.init(mma_bars.index(i), count=1)

    acc_tmem = allocate_tensor_memory(gl.float32, [BLOCK_M, BLOCK_N], TMEM_LAYOUT)
    idx = 0
    phase = 0
    use_acc = False
    for k in range(0, K, BLOCK_K):
        a = a_bufs.index(idx)
        b = b_bufs.index(idx)
        tma_bar = tma_bars.index(idx)
        mma_bar = mma_bars.index(idx)
        mbarrier.expect(
            tma_bar, a_desc.block_type.nbytes + b_desc.block_type.nbytes
        )
        tma.async_copy_global_to_shared(a_desc, [off_m, k], tma_bar, a)
        tma.async_copy_global_to_shared(
            b_desc, [off_n, k] if TRANS_B else [k, off_n], tma_bar, b
        )
        mbarrier.wait(tma_bar, phase=phase)

        if TRANS_B:
            b = b.permute((1, 0))
        tcgen05_mma(a, b, acc_tmem, use_acc=use_acc)
        tcgen05_commit(mma_bar)
        mbarrier.wait(mma_bar, phase=phase)
        use_acc = True

        idx += 1
        if idx == NUM_BUFFERS:
            idx = 0
            phase ^= 1

    for i in gl.static_range(NUM_BUFFERS):
        mbarrier.invalidate(tma_bars.index(i))
        mbarrier.invalidate(mma_bars.index(i))

    acc = acc_tmem.load(TMEM_REG)
    c_smem = gl.allocate_shared_memory(DTYPE, [BLOCK_M, BLOCK_N], C_LAYOUT)
    c_smem.store(acc.to(DTYPE))
    fence_async_shared()
    tma.async_copy_shared_to_global(c_desc, [off_m, off_n], c_smem)
    tma.store_wait(pendings=0)

# config = {"BLOCK_K": 128, "BLOCK_M": 128, "BLOCK_N": 64, "arch": "sm_100", "dtype": "fp16", "num_buffers": 4, "num_warps": 8, "trans_b": 0}
# arch = sm_100


// ===== COMPILED SASS (sm_100a) =====

	.target	sm_100a

	.elftype	@"ET_EXEC"


//--------------------- .note.nv.tkinfo           --------------------------
	.section	.note.nv.tkinfo,"",@"SHT_NOTE"
	.sectionflags	@"SHF_NOTE_NV_TKINFO"
	.tkinfo
        /*0018*/ 	.word	0x00000081
        /*0030*/ 	.string	""
        /*0030*/ 	.string	"ptxas-blackwell"
        /*0030*/ 	.string	"Cuda compilation tools, release 12.9, V12.9.86"
        /*0030*/ 	.string	"Build cuda_12.9.r12.9/compiler.36037853_0"
        /*0030*/ 	.string	"-v  -suppress-debug-info  -lineinfo  -arch sm_100a "



//--------------------- .note.nv.cuver            --------------------------
	.section	.note.nv.cuver,"",@"SHT_NOTE"
	.sectionflags	@"SHF_NOTE_NV_CUVER"
        /*0018*/ 	.short	0x0001
        /*001a*/ 	.short	0x0064
        /*001c*/ 	.short	0x0001
        /*001e*/ 	.short	0x0000
        /*0020*/ 	.short	0x0001
        /*0022*/ 	.short	0x0000


//--------------------- .nv.info                  --------------------------
	.section	.nv.info,"",@"SHT_CUDA_INFO"
	.align	4


	//----- nvinfo : EIATTR_REGCOUNT
	.align		4
        /*0000*/ 	.byte	0x04, 0x2f
        /*0002*/ 	.short	(.L_4 - .L_3)
	.align		4
.L_3:
        /*0004*/ 	.word	index@(gluon_tcgen05)
        /*0008*/ 	.word	0x00000027


	//----- nvinfo : EIATTR_FRAME_SIZE
	.align		4
.L_4:
        /*000c*/ 	.byte	0x04, 0x11
        /*000e*/ 	.short	(.L_6 - .L_5)
	.align		4
.L_5:
        /*0010*/ 	.word	index@($__internal_2_$__cuda_sm10x_tcgen05_guardrail_trap_unallocated_columns_being_dealloced)
        /*0014*/ 	.word	0x00000000


	//----- nvinfo : EIATTR_FRAME_SIZE
	.align		4
.L_6:
        /*0018*/ 	.byte	0x04, 0x11
        /*001a*/ 	.short	(.L_8 - .L_7)
	.align		4
.L_7:
        /*001c*/ 	.word	index@($__internal_1_$__cuda_sm10x_tcgen05_guardrail_trap_phase_invalid_during_alloc)
        /*0020*/ 	.word	0x00000000


	//----- nvinfo : EIATTR_FRAME_SIZE
	.align		4
.L_8:
        /*0024*/ 	.byte	0x04, 0x11
        /*0026*/ 	.short	(.L_10 - .L_9)
	.align		4
.L_9:
        /*0028*/ 	.word	index@($__internal_0_$__cuda_sm10x_tcgen05_guardrail_trap_col_being_dealloced_not_returned_by_alloc)
        /*002c*/ 	.word	0x00000000


	//----- nvinfo : EIATTR_FRAME_SIZE
	.align		4
.L_10:
        /*0030*/ 	.byte	0x04, 0x11
        /*0032*/ 	.short	(.L_12 - .L_11)
	.align		4
.L_11:
        /*0034*/ 	.word	index@(gluon_tcgen05)
        /*0038*/ 	.word	0x00000000


	//----- nvinfo : EIATTR_MIN_STACK_SIZE
	.align		4
.L_12:
        /*003c*/ 	.byte	0x04, 0x12
        /*003e*/ 	.short	(.L_14 - .L_13)
	.align		4
.L_13:
        /*0040*/ 	.word	index@(gluon_tcgen05)
        /*0044*/ 	.word	0x00000000
.L_14:


//--------------------- .nv.info.gluon_tcgen05    --------------------------
	.section	.nv.info.gluon_tcgen05,"",@"SHT_CUDA_INFO"
	.sectionflags	@""
	.align	4


	//----- nvinfo : EIATTR_CUDA_API_VERSION
	.align		4
        /*0000*/ 	.byte	0x04, 0x37
        /*0002*/ 	.short	(.L_16 - .L_15)
.L_15:
        /*0004*/ 	.word	0x00000081


	//----- nvinfo : EIATTR_KPARAM_INFO
	.align		4
.L_16:
        /*0008*/ 	.byte	0x04, 0x17
        /*000a*/ 	.short	(.L_18 - .L_17)
.L_17:
        /*000c*/ 	.word	0x00000000
        /*0010*/ 	.short	0x000a
        /*0012*/ 	.short	0x0048
        /*0014*/ 	.byte	0x00, 0xf4, 0x21, 0x00


	//----- nvinfo : EIATTR_KPARAM_INFO
	.align		4
.L_18:
        /*0018*/ 	.byte	0x04, 0x17
        /*001a*/ 	.short	(.L_20 - .L_19)
.L_19:
        /*001c*/ 	.word	0x00000000
        /*0020*/ 	.short	0x0009
        /*0022*/ 	.short	0x0040
        /*0024*/ 	.byte	0x00, 0xf4, 0x21, 0x00


	//----- nvinfo : EIATTR_KPARAM_INFO
	.align		4
.L_20:
        /*0028*/ 	.byte	0x04, 0x17
        /*002a*/ 	.short	(.L_22 - .L_21)
.L_21:
        /*002c*/ 	.word	0x00000000
        /*0030*/ 	.short	0x0008
        /*0032*/ 	.short	0x0038
        /*0034*/ 	.byte	0x00, 0xf0, 0x21, 0x00


	//----- nvinfo : EIATTR_KPARAM_INFO
	.align		4
.L_22:
        /*0038*/ 	.byte	0x04, 0x17
        /*003a*/ 	.short	(.L_24 - .L_23)
.L_23:
        /*003c*/ 	.word	0x00000000
        /*0040*/ 	.short	0x0007
        /*0042*/ 	.short	0x0030
        /*0044*/ 	.byte	0x00, 0xf0, 0x21, 0x00


	//----- nvinfo : EIATTR_KPARAM_INFO
	.align		4
.L_24:
        /*0048*/ 	.byte	0x04, 0x17
        /*004a*/ 	.short	(.L_26 - .L_25)
.L_25:
        /*004c*/ 	.word	0x00000000
        /*0050*/ 	.short	0x0006
        /*0052*/ 	.short	0x0028
        /*0054*/ 	.byte	0x00, 0xf0, 0x21, 0x00


	//----- nvinfo : EIATTR_KPARAM_INFO
	.align		4
.L_26:
        /*0058*/ 	.byte	0x04, 0x17
        /*005a*/ 	.short	(.L_28 - .L_27)
.L_27:
        /*005c*/ 	.word	0x00000000
        /*0060*/ 	.short	0x0005
        /*0062*/ 	.short	0x0020
        /*0064*/ 	.byte	0x00, 0xf0, 0x11, 0x00


	//----- nvinfo : EIATTR_KPARAM_INFO
	.align		4
.L_28:
        /*0068*/ 	.byte	0x04, 0x17
        /*006a*/ 	.short	(.L_30 - .L_29)
.L_29:
        /*006c*/ 	.word	0x00000000
        /*0070*/ 	.short	0x0004
        /*0072*/ 	.short	0x001c
        /*0074*/ 	.byte	0x00, 0xf0, 0x11, 0x00


	//----- nvinfo : EIATTR_KPARAM_INFO
	.align		4
.L_30:
        /*0078*/ 	.byte	0x04, 0x17
        /*007a*/ 	.short	(.L_32 - .L_31)
.L_31:
        /*007c*/ 	.word	0x00000000
        /*0080*/ 	.short	0x0003
        /*0082*/ 	.short	0x0018
        /*0084*/ 	.byte	0x00, 0xf0, 0x11, 0x00


	//----- nvinfo : EIATTR_KPARAM_INFO
	.align		4
.L_32:
        /*0088*/ 	.byte	0x04, 0x17
        /*008a*/ 	.short	(.L_34 - .L_33)
.L_33:
        /*008c*/ 	.word	0x00000000
        /*0090*/ 	.short	0x0002
        /*0092*/ 	.short	0x0010
        /*0094*/ 	.byte	0x00, 0xf4, 0x21, 0x00


	//----- nvinfo : EIATTR_KPARAM_INFO
	.align		4
.L_34:
        /*0098*/ 	.byte	0x04, 0x17
        /*009a*/ 	.short	(.L_36 - .L_35)
.L_35:
        /*009c*/ 	.word	0x00000000
        /*00a0*/ 	.short	0x0001
        /*00a2*/ 	.short	0x0008
        /*00a4*/ 	.byte	0x00, 0xf4, 0x21, 0x00


	//----- nvinfo : EIATTR_KPARAM_INFO
	.align		4
.L_36:
        /*00a8*/ 	.byte	0x04, 0x17
        /*00aa*/ 	.short	(.L_38 - .L_37)
.L_37:
        /*00ac*/ 	.word	0x00000000
        /*00b0*/ 	.short	0x0000
        /*00b2*/ 	.short	0x0000
        /*00b4*/ 	.byte	0x00, 0xf4, 0x21, 0x00


	//----- nvinfo : EIATTR_AT_ENTRY_FRAGMENTS
	.align		4
.L_38:
        /*00b8*/ 	.byte	0x04, 0x4f
        /*00ba*/ 	.short	(.L_40 - .L_39)


	//   ....[0]....
.L_39:
        /*00bc*/ 	.word	0x00000004


	//----- nvinfo : EIATTR_RESERVED_SMEM_USED
	.align		4
.L_40:
        /*00c0*/ 	.byte	0x01, 0x41
	.zero		2


	//----- nvinfo : EIATTR_SPARSE_MMA_MASK
	.align		4
        /*00c4*/ 	.byte	0x03, 0x50
        /*00c6*/ 	.short	0x0000


	//----- nvinfo : EIATTR_TCGEN05_1CTA_USED
	.align		4
        /*00c8*/ 	.byte	0x01, 0x51
	.zero		2


	//----- nvinfo : EIATTR_MAXREG_COUNT
	.align		4
        /*00cc*/ 	.byte	0x03, 0x1b
        /*00ce*/ 	.short	0x00ff


	//----- nvinfo : EIATTR_NUM_BARRIERS
	.align		4
        /*00d0*/ 	.byte	0x02, 0x4c
        /*00d2*/ 	.byte	0x01
	.zero		1


	//----- nvinfo : EIATTR_INT_WARP_WIDE_INSTR_OFFSETS
	.align		4
        /*00d4*/ 	.byte	0x04, 0x31
        /*00d6*/ 	.short	(.L_42 - .L_41)


	//   ....[0]....
.L_41:
        /*00d8*/ 	.word	0x00001720


	//   ....[1]....
        /*00dc*/ 	.word	0x00001740


	//   ....[2]....
        /*00e0*/ 	.word	0x000017c0


	//   ....[3]....
        /*00e4*/ 	.word	0x00001bb0


	//   ....[4]....
        /*00e8*/ 	.word	0x00001c00


	//   ....[5]....
        /*00ec*/ 	.word	0x00001c10


	//   ....[6]....
        /*00f0*/ 	.word	0x00001c20


	//   ....[7]....
        /*00f4*/ 	.word	0x00002030


	//   ....[8]....
        /*00f8*/ 	.word	0x00002040


	//   ....[9]....
        /*00fc*/ 	.word	0x000021c0


	//   ....[10]....
        /*0100*/ 	.word	0x00002220


	//   ....[11]....
        /*0104*/ 	.word	0x00002230


	//   ....[12]....
        /*0108*/ 	.word	0x00002260


	//   ....[13]....
        /*010c*/ 	.word	0x00002710


	//   ....[14]....
        /*0110*/ 	.word	0x00002720


	//   ....[15]....
        /*0114*/ 	.word	0x00002ab0


	//   ....[16]....
        /*0118*/ 	.word	0x00002ac0


	//   ....[17]....
        /*011c*/ 	.word	0x00002e30


	//   ....[18]....
        /*0120*/ 	.word	0x00002e80


	//----- nvinfo : EIATTR_COOP_GROUP_MASK_REGIDS
	.align		4
.L_42:
        /*0124*/ 	.byte	0x04, 0x29
        /*0126*/ 	.short	(.L_44 - .L_43)


	//   ....[0]....
.L_43:
        /*0128*/ 	.word	0xffffffff


	//   ....[1]....
        /*012c*/ 	.word	0xffffffff


	//   ....[2]....
        /*0130*/ 	.word	0xffffffff


	//   ....[3]....
        /*0134*/ 	.word	0xffffffff


	//   ....[4]....
        /*0138*/ 	.word	0xffffffff


	//   ....[5]....
        /*013c*/ 	.word	0xffffffff


	//   ....[6]....
        /*0140*/ 	.word	0xffffffff


	//   ....[7]....
        /*0144*/ 	.word	0xffffffff


	//   ....[8]....
        /*0148*/ 	.word	0xffffffff


	//   ....[9]....
        /*014c*/ 	.word	0xffffffff


	//----- nvinfo : EIATTR_COOP_GROUP_INSTR_OFFSETS
	.align		4
.L_44:
        /*0150*/ 	.byte	0x04, 0x28
        /*0152*/ 	.short	(.L_46 - .L_45)


	//   ....[0]....
.L_45:
        /*0154*/ 	.word	0x00000050


	//   ....[1]....
        /*0158*/ 	.word	0x00000310


	//   ....[2]....
        /*015c*/ 	.word	0x00000500


	//   ....[3]....
        /*0160*/ 	.word	0x000009c0


	//   ....[4]....
        /*0164*/ 	.word	0x00000b00


	//   ....[5]....
        /*0168*/ 	.word	0x00000fb0


	//   ....[6]....
        /*016c*/ 	.word	0x000010f0


	//   ....[7]....
        /*0170*/ 	.word	0x000015e0


	//   ....[8]....
        /*0174*/ 	.word	0x00002cc0


	//   ....[9]....
        /*0178*/ 	.word	0x00002f30


	//----- nvinfo : EIATTR_VRC_CTA_INIT_COUNT
	.align		4
.L_46:
        /*017c*/ 	.byte	0x02, 0x4a
        /*017e*/ 	.byte	0x80
	.zero		1


	//----- nvinfo : EIATTR_MBARRIER_INSTR_OFFSETS
	.align		4
        /*0180*/ 	.byte	0x04, 0x39
        /*0182*/ 	.short	(.L_48 - .L_47)


	//   ....[0]....
.L_47:
        /*0184*/ 	.word	0x000017e0
        /*0188*/ 	.word	0x000000ff
        /*018c*/ 	.word	0x00030000
        /*0190*/ 	.short	0x0100
        /*0192*/ 	.byte	0x08
	.zero		1


	//   ....[1]....
        /*0194*/ 	.word	0x000017f0
        /*0198*/ 	.word	0x000000ff
        /*019c*/ 	.word	0x00030020
        /*01a0*/ 	.short	0x0100
        /*01a2*/ 	.byte	0x08
	.zero		1


	//   ....[2]....
        /*01a4*/ 	.word	0x000018a0
        /*01a8*/ 	.word	0x000000ff
        /*01ac*/ 	.word	0x00030008
        /*01b0*/ 	.short	0x0100
        /*01b2*/ 	.byte	0x08
	.zero		1


	//   ....[3]....
        /*01b4*/ 	.word	0x000018b0
        /*01b8*/ 	.word	0x000000ff
        /*01bc*/ 	.word	0x00030028
        /*01c0*/ 	.short	0x0100
        /*01c2*/ 	.byte	0x08
	.zero		1


	//   ....[4]....
        /*01c4*/ 	.word	0x00001990
        /*01c8*/ 	.word	0x000000ff
        /*01cc*/ 	.word	0x00030010
        /*01d0*/ 	.short	0x0100
        /*01d2*/ 	.byte	0x08
	.zero		1


	//   ....[5]....
        /*01d4*/ 	.word	0x000019a0
        /*01d8*/ 	.word	0x000000ff
        /*01dc*/ 	.word	0x00030030
        /*01e0*/ 	.short	0x0100
        /*01e2*/ 	.byte	0x08
	.zero		1


	//   ....[6]....
        /*01e4*/ 	.word	0x00001ab0
        /*01e8*/ 	.word	0x000000ff
        /*01ec*/ 	.word	0x00030018
        /*01f0*/ 	.short	0x0100
        /*01f2*/ 	.byte	0x08
	.zero		1


	//   ....[7]....
        /*01f4*/ 	.word	0x00001ac0
        /*01f8*/ 	.word	0x000000ff
        /*01fc*/ 	.word	0x00030038
        /*0200*/ 	.short	0x0100
        /*0202*/ 	.byte	0x08
	.zero		1


	//   ....[8]....
        /*0204*/ 	.word	0x00001cb0
        /*0208*/ 	.word	0x000000ff
        /*020c*/ 	.word	0x00030000
        /*0210*/ 	.short	0x010a
        /*0212*/ 	.byte	0x08
	.zero		1


	//   ....[9]....
        /*0214*/ 	.word	0x00002090
        /*0218*/ 	.word	0x000000ff
        /*021c*/ 	.word	0x00030020
        /*0220*/ 	.short	0x010a
        /*0222*/ 	.byte	0x08
	.zero		1


	//   ....[10]....
        /*0224*/ 	.word	0x000022d0
        /*0228*/ 	.word	0x000000ff
        /*022c*/ 	.word	0x00030000
        /*0230*/ 	.short	0x010a
        /*0232*/ 	.byte	0x23
	.zero		1


	//   ....[11]....
        /*0234*/ 	.word	0x00002760
        /*0238*/ 	.word	0x000000ff
        /*023c*/ 	.word	0x00030020
        /*0240*/ 	.short	0x010a
        /*0242*/ 	.byte	0x23
	.zero		1


	//   ....[12]....
        /*0244*/ 	.word	0x00002830
        /*0248*/ 	.word	0x000000ff
        /*024c*/ 	.word	0x00030000
        /*0250*/ 	.short	0x0108
        /*0252*/ 	.byte	0x08
	.zero		1


	//   ....[13]....
        /*0254*/ 	.word	0x00002840
        /*0258*/ 	.word	0x000000ff
        /*025c*/ 	.word	0x00030020
        /*0260*/ 	.short	0x0108
        /*0262*/ 	.byte	0x08
	.zero		1


	//   ....[14]....
        /*0264*/ 	.word	0x00002890
        /*0268*/ 	.word	0x000000ff
        /*026c*/ 	.word	0x00030008
        /*0270*/ 	.short	0x0108
        /*0272*/ 	.byte	0x08
	.zero		1


	//   ....[15]....
        /*0274*/ 	.word	0x000028a0
        /*0278*/ 	.word	0x000000ff
        /*027c*/ 	.word	0x00030028
        /*0280*/ 	.short	0x0108
        /*0282*/ 	.byte	0x08
	.zero		1


	//   ....[16]....
        /*0284*/ 	.word	0x000028f0
        /*0288*/ 	.word	0x000000ff
        /*028c*/ 	.word	0x00030010
        /*0290*/ 	.short	0x0108
        /*0292*/ 	.byte	0x08
	.zero		1


	//   ....[17]....
        /*0294*/ 	.word	0x00002900
        /*0298*/ 	.word	0x000000ff
        /*029c*/ 	.word	0x00030030
        /*02a0*/ 	.short	0x0108
        /*02a2*/ 	.byte	0x08
	.zero		1


	//   ....[18]....
        /*02a4*/ 	.word	0x00002950
        /*02a8*/ 	.word	0x000000ff
        /*02ac*/ 	.word	0x00030018
        /*02b0*/ 	.short	0x0108
        /*02b2*/ 	.byte	0x08
	.zero		1


	//   ....[19]....
        /*02b4*/ 	.word	0x00002960
        /*02b8*/ 	.word	0x000000ff
        /*02bc*/ 	.word	0x00030038
        /*02c0*/ 	.short	0x0108
        /*02c2*/ 	.byte	0x08
	.zero		1


	//   ....[20]....
        /*02c4*/ 	.word	0x00002f50
        /*02c8*/ 	.word	0x000000ff
        /*02cc*/ 	.word	0x00030000
        /*02d0*/ 	.short	0x010a
        /*02d2*/ 	.byte	0x08
	.zero		1


	//   ....[21]....
        /*02d4*/ 	.word	0x00002f80
        /*02d8*/ 	.word	0x000000ff
        /*02dc*/ 	.word	0x00030020
        /*02e0*/ 	.short	0x010a
        /*02e2*/ 	.byte	0x08
	.zero		1


	//   ....[22]....
        /*02e4*/ 	.word	0x00002fb0
        /*02e8*/ 	.word	0x000000ff
        /*02ec*/ 	.word	0x00030000
        /*02f0*/ 	.short	0x010a
        /*02f2*/ 	.byte	0x23
	.zero		1


	//   ....[23]....
        /*02f4*/ 	.word	0x00002fe0
        /*02f8*/ 	.word	0x000000ff
        /*02fc*/ 	.word	0x00030020
        /*0300*/ 	.short	0x010a
        /*0302*/ 	.byte	0x23
	.zero		1


	//----- nvinfo : EIATTR_NUM_MBARRIERS
	.align		4
.L_48:
        /*0304*/ 	.byte	0x03, 0x38
        /*0306*/ 	.short	0x0008


	//----- nvinfo : EIATTR_EXIT_INSTR_OFFSETS
	.align		4
        /*0308*/ 	.byte	0x04, 0x1c
        /*030a*/ 	.short	(.L_50 - .L_49)


	//   ....[0]....
.L_49:
        /*030c*/ 	.word	0x00002f40


	//----- nvinfo : EIATTR_REQNTID
	.align		4
.L_50:
        /*0310*/ 	.byte	0x04, 0x10
        /*0312*/ 	.short	(.L_52 - .L_51)
.L_51:
        /*0314*/ 	.word	0x00000100
        /*0318*/ 	.word	0x00000001
        /*031c*/ 	.word	0x00000001


	//----- nvinfo : EIATTR_CRS_STACK_SIZE
	.align		4
.L_52:
        /*0320*/ 	.byte	0x04, 0x1e
        /*0322*/ 	.short	(.L_54 - .L_53)
.L_53:
        /*0324*/ 	.word	0x00000000


	//----- nvinfo : EIATTR_CBANK_PARAM_SIZE
	.align		4
.L_54:
        /*0328*/ 	.byte	0x03, 0x19
        /*032a*/ 	.short	0x0050


	//----- nvinfo : EIATTR_PARAM_CBANK
	.align		4
        /*032c*/ 	.byte	0x04, 0x0a
        /*032e*/ 	.short	(.L_56 - .L_55)
	.align		4
.L_55:
        /*0330*/ 	.word	index@(.nv.constant0.gluon_tcgen05)
        /*0334*/ 	.short	0x0380
        /*0336*/ 	.short	0x0050


	//----- nvinfo : EIATTR_SW_WAR
	.align		4
.L_56:
        /*0338*/ 	.byte	0x04, 0x36
        /*033a*/ 	.short	(.L_58 - .L_57)
.L_57:
        /*033c*/ 	.word	0x00000008
.L_58:


//--------------------- .nv.compat                --------------------------
	.section	.nv.compat,"",@"SHT_CUDA_COMPAT_INFO"
	.align	4
        /*0000*/ 	.byte	0x02, 0x02, 0x02, 0x00, 0x02, 0x05, 0x05, 0x00, 0x02, 0x03, 0x03, 0x00, 0x02, 0x06, 0x01, 0x00


//--------------------- .nv.callgraph             --------------------------
	.section	.nv.callgraph,"",@"SHT_CUDA_CALLGRAPH"
	.align	4
	.sectionentsize	8
	.align		4
        /*0000*/ 	.word	0x00000000
	.align		4
        /*0004*/ 	.word	0xffffffff
	.align		4
        /*0008*/ 	.word	0x00000000
	.align		4
        /*000c*/ 	.word	0xfffffffe
	.align		4
        /*0010*/ 	.word	0x00000000
	.align		4
        /*0014*/ 	.word	0xfffffffd
	.align		4
        /*0018*/ 	.word	0x00000000
	.align		4
        /*001c*/ 	.word	0xfffffffc


//--------------------- .text.gluon_tcgen05       --------------------------
	.section	.text.gluon_tcgen05,"ax",@progbits
	.align	128
        .global         gluon_tcgen05
        .type           gluon_tcgen05,@function
        .size           gluon_tcgen05,(.L_x_85 - gluon_tcgen05)
        .other          gluon_tcgen05,@"STO_CUDA_ENTRY STV_DEFAULT"
gluon_tcgen05:
.text.gluon_tcgen05:
[----:B------:R-:W1:Y:S01]  /*0000*/  LDC R1, c[0x0][0x37c] ;  /* 0x0000df00ff017b82 */ /* 0x000e620000000800 */
[----:B------:R-:W2:Y:S02]  /*0010*/  S2R R0, SR_TID.X ;  /* 0x0000000000007919 */ /* 0x000ea40000002100 */
[----:B--2---:R-:W-:-:S13]  /*0020*/  ISETP.GE.U32.AND P2, PT, R0, 0x20, PT ;  /* 0x000000200000780c */ /* 0x004fda0003f46070 */
[----:B------:R-:W-:Y:S05]  /*0030*/  @P2 BRA `(.L_x_0) ;  /* 0x0000000000b82947 */ /* 0x000fea0003800000 */
[----:B------:R-:W2:Y:S01]  /*0040*/  S2UR UR6, SR_CgaCtaId ;  /* 0x00000000000679c3 */ /* 0x000ea20000008800 */
[----:B------:R-:W-:Y:S01]  /*0050*/  NOP ;  /* 0x0000000000007918 */ /* 0x000fe20000000000 */
[----:B------:R-:W-:Y:S02]  /*0060*/  UMOV UR4, 0x40 ;  /* 0x0000004000047882 */ /* 0x000fe40000000000 */
[----:B--2---:R-:W-:-:S09]  /*0070*/  ULEA UR4, UR6, UR4, 0x18 ;  /* 0x0000000406047291 */ /* 0x004fd2000f8ec0ff */
[----:B------:R-:W2:Y:S01]  /*0080*/  LDS.U8 R2, [UR4] ;  /* 0x00000004ff027984 */ /* 0x000ea20008000000 */
[----:B------:R-:W-:Y:S02]  /*0090*/  UMOV UR4, 0x400 ;  /* 0x0000040000047882 */ /* 0x000fe40000000000 */
[----:B------:R-:W-:Y:S01]  /*00a0*/  ULEA UR4, UR6, UR4, 0x18 ;  /* 0x0000000406047291 */ /* 0x000fe2000f8ec0ff */
[----:B--2---:R-:W-:-:S13]  /*00b0*/  ISETP.NE.AND P0, PT, R2, RZ, PT ;  /* 0x000000ff0200720c */ /* 0x004fda0003f05270 */
[----:B------:R-:W-:Y:S05]  /*00c0*/  @P0 BRA `(.L_x_1) ;  /* 0x00000000007c0947 */ /* 0x000fea0003800000 */
[----:B------:R-:W-:-:S13]  /*00d0*/  ELECT P0, URZ, PT ;  /* 0x0000000000ff782f */ /* 0x000fda0003800000 */
[----:B------:R-:W-:Y:S05]  /*00e0*/  @!P0 BRA `(.L_x_2) ;  /* 0x0000000000848947 */ /* 0x000fea0003800000 */
[----:B------:R-:W-:Y:S01]  /*00f0*/  UMOV UR5, 0x2 ;  /* 0x0000000200057882 */ /* 0x000fe20000000000 */
[----:B------:R-:W-:Y:S02]  /*0100*/  IMAD.MOV.U32 R5, RZ, RZ, 0x1 ;  /* 0x00000001ff057424 */ /* 0x000fe400078e00ff */
[----:B------:R-:W-:Y:S02]  /*0110*/  IMAD.MOV.U32 R3, RZ, RZ, 0x3 ;  /* 0x00000003ff037424 */ /* 0x000fe400078e00ff */
[----:B------:R-:W-:Y:S04]  /*0120*/  DEPBAR.LE SB2, 0x36 ;  /* 0x0000ad800000791a */ /* 0x000fe80000000000 */
[----:B------:R-:W2:Y:S02]  /*0130*/  UTCATOMSWS.FIND_AND_SET.ALIGN UP0, UR5, UR5 ;  /* 0x00000005000575e3 */ /* 0x000ea40008000800 */
[----:B--2---:R-:W-:-:S04]  /*0140*/  PLOP3.LUT P0, PT, PT, PT, UP0, 0x80, 0x8 ;  /* 0x000000000008781c */ /* 0x004fc80003f0f008 */
[----:B------:R-:W-:-:S04]  /*0150*/  SEL R2, RZ, 0xffffffff, !P0 ;  /* 0xffffffffff027807 */ /* 0x000fc80004000000 */
[----:B------:R-:W-:Y:S01]  /*0160*/  ISETP.NE.AND P0, PT, R2, RZ, PT ;  /* 0x000000ff0200720c */ /* 0x000fe20003f05270 */
[----:B------:R-:W-:-:S12]  /*0170*/  IMAD.U32 R2, RZ, RZ, UR5 ;  /* 0x00000005ff027e24 */ /* 0x000fd8000f8e00ff */
[----:B------:R-:W-:Y:S05]  /*0180*/  @P0 BRA `(.L_x_3) ;  /* 0x0000000000240947 */ /* 0x000fea0003800000 */
.L_x_4:
[----:B------:R-:W-:Y:S05]  /*0190*/  NANOSLEEP 0x64 ;  /* 0x000000640000795d */ /* 0x000fea0003800000 */
[----:B------:R-:W-:-:S05]  /*01a0*/  UMOV UR5, 0x2 ;  /* 0x0000000200057882 */ /* 0x000fca0000000000 */
[----:B------:R-:W-:Y:S04]  /*01b0*/  DEPBAR.LE SB2, 0x36 ;  /* 0x0000ad800000791a */ /* 0x000fe80000000000 */
[----:B------:R-:W2:Y:S02]  /*01c0*/  UTCATOMSWS.FIND_AND_SET.ALIGN UP0, UR5, UR5 ;  /* 0x00000005000575e3 */ /* 0x000ea40008000800 */
[----:B--2---:R-:W-:-:S04]  /*01d0*/  PLOP3.LUT P0, PT, PT, PT, UP0, 0x80, 0x8 ;  /* 0x000000000008781c */ /* 0x004fc80003f0f008 */
[----:B------:R-:W-:-:S04]  /*01e0*/  SEL R2, RZ, 0xffffffff, !P0 ;  /* 0xffffffffff027807 */ /* 0x000fc80004000000 */
[----:B------:R-:W-:Y:S01]  /*01f0*/  ISETP.NE.AND P0, PT, R2, RZ, PT ;  /* 0x000000ff0200720c */ /* 0x000fe20003f05270 */
[----:B------:R-:W-:-:S12]  /*0200*/  IMAD.U32 R2, RZ, RZ, UR5 ;  /* 0x00000005ff027e24 */ /* 0x000fd8000f8e00ff */
[----:B------:R-:W-:Y:S05]  /*0210*/  @!P0 BRA `(.L_x_4) ;  /* 0xfffffffc00dc8947 */ /* 0x000fea000383ffff */
.L_x_3:
[C---:B------:R-:W-:Y:S01]  /*0220*/  VIADD R4, R2.reuse, 0x10 ;  /* 0x0000001002047836 */ /* 0x040fe20000000000 */
[----:B------:R-:W-:Y:S01]  /*0230*/  UMOV UR5, 0x50 ;  /* 0x0000005000057882 */ /* 0x000fe20000000000 */
[----:B------:R-:W-:Y:S01]  /*0240*/  SHF.L.U32 R3, R3, R2, RZ ;  /* 0x0000000203037219 */ /* 0x000fe200000006ff */
[----:B------:R-:W-:Y:S01]  /*0250*/  ULEA UR5, UR6, UR5, 0x18 ;  /* 0x0000000506057291 */ /* 0x000fe2000f8ec0ff */
[----:B------:R-:W-:Y:S01]  /*0260*/  IMAD.SHL.U32 R2, R2, 0x20, RZ ;  /* 0x0000002002027824 */ /* 0x000fe200078e00ff */
[----:B------:R-:W-:-:S04]  /*0270*/  SHF.L.U32 R4, R5, R4, RZ ;  /* 0x0000000405047219 */ /* 0x000fc800000006ff */
[----:B------:R-:W-:-:S05]  /*0280*/  LOP3.LUT R3, R4, R3, RZ, 0xfc, !PT ;  /* 0x0000000304037212 */ /* 0x000fca00078efcff */
[----:B------:R2:W-:Y:S04]  /*0290*/  ATOMS.OR RZ, [UR5], R3 ;  /* 0x00000003ffff798c */ /* 0x0005e8000b000005 */
[----:B------:R2:W-:Y:S01]  /*02a0*/  STS [UR4], R2 ;  /* 0x00000002ff007988 */ /* 0x0005e20008000804 */
[----:B------:R-:W-:Y:S05]  /*02b0*/  BRA `(.L_x_2) ;  /* 0x0000000000107947 */ /* 0x000fea0003800000 */
.L_x_1:
[----:B------:R-:W-:Y:S01]  /*02c0*/  IMAD.MOV.U32 R3, RZ, RZ, -0x1 ;  /* 0xffffffffff037424 */ /* 0x000fe200078e00ff */
[----:B------:R-:W-:-:S04]  /*02d0*/  MOV R2, 0x300 ;  /* 0x0000030000027802 */ /* 0x000fc80000000f00 */
[----:B------:R2:W-:Y:S03]  /*02e0*/  STS [UR4], R3 ;  /* 0x00000003ff007988 */ /* 0x0005e60008000804 */
[----:B-12---:R-:W-:Y:S05]  /*02f0*/  CALL.REL.NOINC `($__internal_1_$__cuda_sm10x_tcgen05_guardrail_trap_phase_invalid_during_alloc) ;  /* 0x0000002c00507944 */ /* 0x006fea0003c00000 */
.L_x_2:
[----:B------:R-:W-:Y:S05]  /*0300*/  WARPSYNC.ALL ;  /* 0x0000000000007948 */ /* 0x000fea0003800000 */
[----:B------:R-:W-:Y:S01]  /*0310*/  NOP ;  /* 0x0000000000007918 */ /* 0x000fe20000000000 */
.L_x_0:
[----:B------:R-:W3:Y:S08]  /*0320*/  S2UR UR4, SR_CgaCtaId ;  /* 0x00000000000479c3 */ /* 0x000ef00000008800 */
[----:B------:R-:W-:Y:S01]  /*0330*/  BAR.SYNC.DEFER_BLOCKING 0x0 ;  /* 0x0000000000007b1d */ /* 0x000fe20000010000 */
[----:B------:R-:W-:-:S05]  /*0340*/  LOP3.LUT R36, R0, 0xff, RZ, 0xc0, !PT ;  /* 0x000000ff00247812 */ /* 0x000fca00078ec0ff */
[----:B------:R-:W-:Y:S02]  /*0350*/  UMOV UR8, 0x400 ;  /* 0x0000040000087882 */ /* 0x000fe40000000000 */
[----:B--2---:R-:W2:Y:S08]  /*0360*/  LDC R3, c[0x0][0x398] ;  /* 0x0000e600ff037b82 */ /* 0x004eb00000000800 */
[----:B------:R-:W4:Y:S01]  /*0370*/  LDC R7, c[0x0][0x3a0] ;  /* 0x0000e800ff077b82 */ /* 0x000f220000000800 */
[----:B---3--:R-:W-:-:S07]  /*0380*/  ULEA UR8, UR4, UR8, 0x18 ;  /* 0x0000000804087291 */ /* 0x008fce000f8ec0ff */
[----:B------:R-:W3:Y:S02]  /*0390*/  S2UR UR16, SR_CTAID.Y ;  /* 0x00000000001079c3 */ /* 0x000ee40000002600 */
[----:B------:R-:W5:Y:S06]  /*03a0*/  LDS R4, [UR8] ;  /* 0x00000008ff047984 */ /* 0x000f6c0008000800 */
[----:B------:R-:W-:Y:S06]  /*03b0*/  BAR.SYNC.DEFER_BLOCKING 0x0 ;  /* 0x0000000000007b1d */ /* 0x000fec0000010000 */
[----:B------:R-:W-:Y:S05]  /*03c0*/  @P2 BRA `(.L_x_5) ;  /* 0x0000000000182947 */ /* 0x000fea0003800000 */
[----:B------:R-:W-:Y:S01]  /*03d0*/  ELECT P0, URZ, PT ;  /* 0x0000000000ff782f */ /* 0x000fe20003800000 */
[----:B------:R-:W-:Y:S01]  /*03e0*/  IMAD.MOV.U32 R2, RZ, RZ, 0x1 ;  /* 0x00000001ff027424 */ /* 0x000fe200078e00ff */
[----:B------:R-:W-:Y:S01]  /*03f0*/  UMOV UR5, 0x40 ;  /* 0x0000004000057882 */ /* 0x000fe20000000000 */
[----:B------:R-:W-:Y:S01]  /*0400*/  UVIRTCOUNT.DEALLOC.SMPOOL 0x80 ;  /* 0x000000800000784c */ /* 0x000fe20000000000 */
[----:B------:R-:W-:-:S09]  /*0410*/  ULEA UR5, UR4, UR5, 0x18 ;  /* 0x0000000504057291 */ /* 0x000fd2000f8ec0ff */
[----:B------:R5:W-:Y:S03]  /*0420*/  @P0 STS.U8 [UR5], R2 ;  /* 0x00000002ff000988 */ /* 0x000be60008000005 */
.L_x_5:
[----:B------:R-:W5:Y:S01]  /*0430*/  S2UR UR4, SR_CTAID.Z ;  /* 0x00000000000479c3 */ /* 0x000f620000002700 */
[----:B------:R-:W4:Y:S01]  /*0440*/  LDCU UR5, c[0x0][0x370] ;  /* 0x00006e00ff0577ac */ /* 0x000f220008000800 */
[C---:B------:R-:W-:Y:S01]  /*0450*/  ISETP.GE.U32.AND P0, PT, R36.reuse, 0x20, PT ;  /* 0x000000202400780c */ /* 0x040fe20003f06070 */
[----:B--2--5:R-:W-:Y:S01]  /*0460*/  VIADD R2, R3, 0xffffffff ;  /* 0xffffffff03027836 */ /* 0x024fe20000000000 */
[C---:B------:R-:W-:Y:S01]  /*0470*/  ISETP.NE.U32.AND P3, PT, R36.reuse, RZ, PT ;  /* 0x000000ff2400720c */ /* 0x040fe20003f65070 */
[----:B------:R-:W2:Y:S01]  /*0480*/  LDCU UR6, c[0x0][0x374] ;  /* 0x00006e80ff0677ac */ /* 0x000ea20008000800 */
[----:B------:R-:W-:Y:S01]  /*0490*/  LEA R10, R36, UR8, 0x2 ;  /* 0x00000008240a7c11 */ /* 0x000fe2000f8e10ff */
[----:B----4-:R-:W-:Y:S01]  /*04a0*/  VIADD R11, R7, 0xffffffff ;  /* 0xffffffff070b7836 */ /* 0x010fe20000000000 */
[----:B------:R-:W4:Y:S01]  /*04b0*/  S2UR UR13, SR_CTAID.X ;  /* 0x00000000000d79c3 */ /* 0x000f220000002500 */
[----:B------:R-:W5:Y:S01]  /*04c0*/  LDCU.64 UR14, c[0x0][0x3c0] ;  /* 0x00007800ff0e77ac */ /* 0x000f620008000a00 */
[----:B------:R-:W-:Y:S01]  /*04d0*/  R2UR UR12, R4 ;  /* 0x00000000040c72ca */ /* 0x000fe200000e0000 */
[----:B------:R-:W-:Y:S04]  /*04e0*/  BSSY.RECONVERGENT B0, `(.L_x_6) ;  /* 0x0000011000007945 */ /* 0x000fe80003800200 */
[----:B------:R3:W-:Y:S01]  /*04f0*/  @!P0 STS [R10], RZ ;  /* 0x000000ff0a008388 */ /* 0x0007e20000000800 */
[----:B------:R-:W-:-:S03]  /*0500*/  NOP ;  /* 0x0000000000007918 */ /* 0x000fc60000000000 */
[----:B------:R3:W-:Y:S02]  /*0510*/  @!P3 STS [UR8+0x24], R2 ;  /* 0x00002402ff00b988 */ /* 0x0007e40008000808 */
[----:B--23--:R-:W-:Y:S02]  /*0520*/  UIMAD UR4, UR4, UR6, UR16 ;  /* 0x00000006040472a4 */ /* 0x00cfe4000f8e0210 */
[----:B------:R2:W-:Y:S02]  /*0530*/  @!P3 STS [UR8+0x20], R11 ;  /* 0x0000200bff00b988 */ /* 0x0005e40008000808 */
[----:B----4-:R-:W-:-:S04]  /*0540*/  UIMAD UR4, UR4, UR5, UR13 ;  /* 0x00000005040472a4 */ /* 0x010fc8000f8e020d */
[----:B------:R-:W-:-:S04]  /*0550*/  UIMAD UR4, UR4, 0x180, URZ ;  /* 0x00000180040478a4 */ /* 0x000fc8000f8e02ff */
[----:B-----5:R-:W-:-:S04]  /*0560*/  UIADD3 UR10, UP0, UPT, UR4, UR14, URZ ;  /* 0x0000000e040a7290 */ /* 0x020fc8000ff1e0ff */
[----:B------:R-:W-:Y:S01]  /*0570*/  ULEA.HI.X.SX32 UR11, UR4, UR15, 0x1, UP0 ;  /* 0x0000000f040b7291 */ /* 0x000fe200080f0eff */
[----:B--2---:R-:W-:Y:S11]  /*0580*/  @P3 BRA `(.L_x_7) ;  /* 0x0000000000183947 */ /* 0x004ff60003800000 */
[----:B------:R-:W2:Y:S01]  /*0590*/  LDS R3, [UR8+0x8] ;  /* 0x00000808ff037984 */ /* 0x000ea20008000800 */
[----:B------:R-:W3:Y:S01]  /*05a0*/  LDC.64 R8, c[0x0][0x380] ;  /* 0x0000e000ff087b82 */ /* 0x000ee20000000a00 */
[----:B------:R-:W-:Y:S02]  /*05b0*/  IMAD.MOV.U32 R4, RZ, RZ, 0x70 ;  /* 0x00000070ff047424 */ /* 0x000fe400078e00ff */
[----:B---3--:R3:W-:Y:S03]  /*05c0*/  STS.64 [UR8], R8 ;  /* 0x00000008ff007988 */ /* 0x0087e60008000a08 */
[----:B--2---:R-:W-:-:S05]  /*05d0*/  LOP3.LUT R3, R3, 0x10, R4, 0xd8, !PT ;  /* 0x0000001003037812 */ /* 0x004fca00078ed804 */
[----:B------:R3:W-:Y:S02]  /*05e0*/  STS [UR8+0x8], R3 ;  /* 0x00000803ff007988 */ /* 0x0007e40008000808 */
.L_x_7:
[----:B------:R-:W-:Y:S05]  /*05f0*/  BSYNC.RECONVERGENT B0 ;  /* 0x0000000000007941 */ /* 0x000fea0003800200 */
.L_x_6:
[----:B------:R-:W-:Y:S04]  /*0600*/  BSSY.RECONVERGENT B0, `(.L_x_8) ;  /* 0x000000a000007945 */ /* 0x000fe80003800200 */
[----:B------:R-:W-:Y:S05]  /*0610*/  @P3 BRA `(.L_x_9) ;  /* 0x0000000000203947 */ /* 0x000fea0003800000 */
[----:B---3--:R-:W2:Y:S01]  /*0620*/  LDS R3, [UR8+0x34] ;  /* 0x00003408ff037984 */ /* 0x008ea20008000800 */
[----:B------:R-:W-:Y:S02]  /*0630*/  IMAD.MOV.U32 R4, RZ, RZ, 0x3f000000 ;  /* 0x3f000000ff047424 */ /* 0x000fe400078e00ff */
[----:B------:R-:W-:Y:S01]  /*0640*/  @!P3 IMAD.MOV.U32 R5, RZ, RZ, 0x7f ;  /* 0x0000007fff05b424 */ /* 0x000fe200078e00ff */
[----:B------:R-:W3:Y:S02]  /*0650*/  @!P3 LDS R6, [UR8+0x38] ;  /* 0x00003808ff06b984 */ /* 0x000ee40008000800 */
[----:B--2---:R-:W-:Y:S02]  /*0660*/  LOP3.LUT R3, R3, 0xff000000, R4, 0xb8, !PT ;  /* 0xff00000003037812 */ /* 0x004fe400078eb804 */
[----:B---3--:R-:W-:-:S03]  /*0670*/  @!P3 LOP3.LUT R4, R6, 0xff, R5, 0xb8, !PT ;  /* 0x000000ff0604b812 */ /* 0x008fc600078eb805 */
[----:B------:R2:W-:Y:S04]  /*0680*/  STS [UR8+0x34], R3 ;  /* 0x00003403ff007988 */ /* 0x0005e80008000808 */
[----:B------:R2:W-:Y:S02]  /*0690*/  @!P3 STS [UR8+0x38], R4 ;  /* 0x00003804ff00b988 */ /* 0x0005e40008000808 */
.L_x_9:
[----:B------:R-:W-:Y:S05]  /*06a0*/  BSYNC.RECONVERGENT B0 ;  /* 0x0000000000007941 */ /* 0x000fea0003800200 */
.L_x_8:
[----:B------:R-:W-:Y:S04]  /*06b0*/  BSSY.RECONVERGENT B0, `(.L_x_10) ;  /* 0x000000e000007945 */ /* 0x000fe80003800200 */
[----:B------:R-:W-:Y:S05]  /*06c0*/  @P3 BRA `(.L_x_11) ;  /* 0x0000000000303947 */ /* 0x000fea0003800000 */
[----:B--2---:R-:W2:Y:S01]  /*06d0*/  LDS R4, [UR8+0x34] ;  /* 0x00003408ff047984 */ /* 0x004ea20008000800 */
[----:B---3--:R-:W3:Y:S03]  /*06e0*/  LDC.64 R8, c[0x0][0x3a8] ;  /* 0x0000ea00ff087b82 */ /* 0x008ee60000000a00 */
[----:B------:R-:W4:Y:S01]  /*06f0*/  LDS R3, [UR8+0x1c] ;  /* 0x00001c08ff037984 */ /* 0x000f220008000800 */
[C---:B---3--:R-:W-:Y:S01]  /*0700*/  SHF.L.U64.HI R6, R8.reuse, 0x1, R9 ;  /* 0x0000000108067819 */ /* 0x048fe20000010209 */
[----:B------:R-:W-:-:S03]  /*0710*/  IMAD.SHL.U32 R5, R8, 0x2, RZ ;  /* 0x0000000208057824 */ /* 0x000fc600078e00ff */
[--C-:B------:R-:W-:Y:S02]  /*0720*/  SHF.R.U32.HI R8, RZ, 0x4, R6.reuse ;  /* 0x00000004ff087819 */ /* 0x100fe40000011606 */
[----:B------:R-:W-:-:S05]  /*0730*/  SHF.R.U64 R5, R5, 0x4, R6 ;  /* 0x0000000405057819 */ /* 0x000fca0000001206 */
[----:B------:R5:W-:Y:S01]  /*0740*/  STS [UR8+0xc], R5 ;  /* 0x00000c05ff007988 */ /* 0x000be20008000808 */
[----:B--2---:R-:W-:Y:S02]  /*0750*/  LOP3.LUT R4, R4, 0x7, RZ, 0xb8, !PT ;  /* 0x0000000704047812 */ /* 0x004fe400078eb8ff */
[----:B----4-:R-:W-:-:S03]  /*0760*/  LOP3.LUT R3, R3, 0xf, R8, 0xb8, !PT ;  /* 0x0000000f03037812 */ /* 0x010fc600078eb808 */
[----:B------:R5:W-:Y:S04]  /*0770*/  STS [UR8+0x34], R4 ;  /* 0x00003404ff007988 */ /* 0x000be80008000808 */
[----:B------:R5:W-:Y:S02]  /*0780*/  STS [UR8+0x1c], R3 ;  /* 0x00001c03ff007988 */ /* 0x000be40008000808 */
.L_x_11:
[----:B------:R-:W-:Y:S05]  /*0790*/  BSYNC.RECONVERGENT B0 ;  /* 0x0000000000007941 */ /* 0x000fea0003800200 */
.L_x_10:
[----:B------:R-:W-:Y:S04]  /*07a0*/  BSSY.RECONVERGENT B1, `(.L_x_12) ;  /* 0x000001a000017945 */ /* 0x000fe80003800200 */
[----:B------:R-:W-:Y:S04]  /*07b0*/  BSSY.RELIABLE B0, `(.L_x_13) ;  /* 0x0000015000007945 */ /* 0x000fe80003800100 */
[----:B------:R-:W-:Y:S05]  /*07c0*/  @P3 BRA `(.L_x_14) ;  /* 0x0000000000203947 */ /* 0x000fea0003800000 */
[----:B--23-5:R-:W2:Y:S02]  /*07d0*/  LDS R3, [UR8+0x34] ;  /* 0x00003408ff037984 */ /* 0x02cea40008000800 */
[----:B--2---:R-:W-:-:S05]  /*07e0*/  LOP3.LUT R3, R3, 0x38, RZ, 0xb8, !PT ;  /* 0x0000003803037812 */ /* 0x004fca00078eb8ff */
[----:B------:R2:W-:Y:S01]  /*07f0*/  STS [UR8+0x34], R3 ;  /* 0x00003403ff007988 */ /* 0x0005e20008000808 */
[----:B------:R-:W-:Y:S05]  /*0800*/  @P3 BRA `(.L_x_15) ;  /* 0x0000000000203947 */ /* 0x000fea0003800000 */
[----:B--2---:R-:W2:Y:S01]  /*0810*/  LDS R3, [UR8+0x8] ;  /* 0x00000808ff037984 */ /* 0x004ea20008000800 */
[----:B------:R-:W-:-:S05]  /*0820*/  IMAD.MOV.U32 R4, RZ, RZ, 0x780 ;  /* 0x00000780ff047424 */ /* 0x000fca00078e00ff */
[----:B--2---:R-:W-:-:S05]  /*0830*/  LOP3.LUT R3, R3, 0x300, R4, 0xd8, !PT ;  /* 0x0000030003037812 */ /* 0x004fca00078ed804 */
[----:B------:R4:W-:Y:S02]  /*0840*/  STS [UR8+0x8], R3 ;  /* 0x00000803ff007988 */ /* 0x0009e40008000808 */
.L_x_14:
[----:B------:R-:W-:Y:S05]  /*0850*/  @P3 BRA `(.L_x_16) ;  /* 0x0000000000283947 */ /* 0x000fea0003800000 */
[----:B--2345:R-:W2:Y:S02]  /*0860*/  LDS R3, [UR8+0x8] ;  /* 0x00000808ff037984 */ /* 0x03cea40008000800 */
[----:B--2---:R-:W-:-:S05]  /*0870*/  LOP3.LUT R3, R3, 0x1800, RZ, 0xb8, !PT ;  /* 0x0000180003037812 */ /* 0x004fca00078eb8ff */
[----:B------:R3:W-:Y:S02]  /*0880*/  STS [UR8+0x8], R3 ;  /* 0x00000803ff007988 */ /* 0x0007e40008000808 */
.L_x_15:
[----:B------:R-:W-:Y:S05]  /*0890*/  @P3 BREAK.RELIABLE B0 ;  /* 0x0000000000003942 */ /* 0x000fea0003800100 */
[----:B------:R-:W-:Y:S05]  /*08a0*/  @P3 BRA `(.L_x_17) ;  /* 0x0000000000243947 */ /* 0x000fea0003800000 */
[----:B------:R-:W4:Y:S01]  /*08b0*/  LDS R4, [UR8+0x8] ;  /* 0x00000808ff047984 */ /* 0x000f220008000800 */
[----:B--23--:R-:W-:-:S05]  /*08c0*/  IMAD.MOV.U32 R3, RZ, RZ, 0x6000 ;  /* 0x00006000ff037424 */ /* 0x00cfca00078e00ff */
[----:B----4-:R-:W-:-:S04]  /*08d0*/  LOP3.LUT R3, R4, 0x6000, R3, 0xd8, !PT ;  /* 0x0000600004037812 */ /* 0x010fc800078ed803 */
[----:B------:R-:W-:-:S05]  /*08e0*/  LOP3.LUT R3, R3, 0x400000, RZ, 0xb8, !PT ;  /* 0x0040000003037812 */ /* 0x000fca00078eb8ff */
[----:B------:R2:W-:Y:S02]  /*08f0*/  STS [UR8+0x8], R3 ;  /* 0x00000803ff007988 */ /* 0x0005e40008000808 */
.L_x_16:
[----:B------:R-:W-:Y:S05]  /*0900*/  BSYNC.RELIABLE B0 ;  /* 0x0000000000007941 */ /* 0x000fea0003800100 */
.L_x_13:
[----:B--2345:R-:W2:Y:S02]  /*0910*/  @!P3 LDS R3, [UR8+0x8] ;  /* 0x00000808ff03b984 */ /* 0x03cea40008000800 */
[----:B--2---:R-:W-:-:S05]  /*0920*/  @!P3 LOP3.LUT R3, R3, 0x8000, RZ, 0xb8, !PT ;  /* 0x000080000303b812 */ /* 0x004fca00078eb8ff */
[----:B------:R4:W-:Y:S02]  /*0930*/  @!P3 STS [UR8+0x8], R3 ;  /* 0x00000803ff00b988 */ /* 0x0009e40008000808 */
.L_x_17:
[----:B------:R-:W-:Y:S05]  /*0940*/  BSYNC.RECONVERGENT B1 ;  /* 0x0000000000017941 */ /* 0x000fea0003800200 */
.L_x_12:
[----:B------:R-:W-:Y:S05]  /*0950*/  WARPSYNC.ALL ;  /* 0x0000000000007948 */ /* 0x000fea0003800000 */
[----:B------:R-:W-:Y:S01]  /*0960*/  NOP ;  /* 0x0000000000007918 */ /* 0x000fe20000000000 */
[----:B--234-:R-:W2:Y:S02]  /*0970*/  LDC R3, c[0x0][0x39c] ;  /* 0x0000e700ff037b82 */ /* 0x01cea40000000800 */
[----:B--2---:R-:W-:Y:S01]  /*0980*/  VIADD R3, R3, 0xffffffff ;  /* 0xffffffff03037836 */ /* 0x004fe20000000000 */
[----:B------:R-:W-:Y:S06]  /*0990*/  @P0 BRA `(.L_x_18) ;  /* 0x0000000000300947 */ /* 0x000fec0003800000 */
[----:B------:R-:W2:Y:S01]  /*09a0*/  S2R R4, SR_LANEID ;  /* 0x0000000000047919 */ /* 0x000ea20000000000 */
[----:B------:R-:W-:Y:S05]  /*09b0*/  WARPSYNC.ALL ;  /* 0x0000000000007948 */ /* 0x000fea0003800000 */
[----:B------:R-:W-:Y:S01]  /*09c0*/  NOP ;  /* 0x0000000000007918 */ /* 0x000fe20000000000 */
[----:B--2---:R-:W-:-:S05]  /*09d0*/  IMAD.SHL.U32 R6, R4, 0x4, RZ ;  /* 0x0000000404067824 */ /* 0x004fca00078e00ff */
[----:B------:R-:W2:Y:S01]  /*09e0*/  LDS R9, [R6+UR8] ;  /* 0x0000000806097984 */ /* 0x000ea20008000800 */
[----:B------:R-:W-:-:S05]  /*09f0*/  IADD3 R4, P1, PT, R6, UR10, RZ ;  /* 0x0000000a06047c10 */ /* 0x000fca000ff3e0ff */
[----:B------:R-:W-:-:S05]  /*0a00*/  IMAD.X R5, RZ, RZ, UR11, P1 ;  /* 0x0000000bff057e24 */ /* 0x000fca00088e06ff */
[----:B--2---:R2:W3:Y:S01]  /*0a10*/  ATOMG.E.EXCH.STRONG.GPU PT, RZ, [R4], R9 ;  /* 0x0000000904ff73a8 */ /* 0x0044e200041ee100 */
[----:B------:R-:W-:-:S04]  /*0a20*/  DEPBAR {5,4,3,2,1,0} ;  /* 0x0000003f0000791a */ /* 0x000fc80000000000 */
[----:B------:R-:W4:Y:S02]  /*0a30*/  CCTL.E.C.LDCU.IV.DEEP [UR10] ;  /* 0x000000000a007540 */ /* 0x000f240009c08000 */
[----:B----4-:R2:W-:Y:S01]  /*0a40*/  UTMACCTL.IV [UR10] ;  /* 0x000000000a0079b9 */ /* 0x0105e20008000000 */
[----:B------:R-:W-:Y:S01]  /*0a50*/  NOP ;  /* 0x0000000000007918 */ /* 0x000fe20000000000 */
.L_x_18:
[----:B------:R-:W-:Y:S05]  /*0a60*/  @P0 BRA `(.L_x_19) ;  /* 0x00000000000c0947 */ /* 0x000fea0003800000 */
[----:B------:R0:W-:Y:S01]  /*0a70*/  UTMACMDFLUSH ;  /* 0x00000000000079b7 */ /* 0x0001e20000000000 */
[----:B------:R-:W-:Y:S05]  /*0a80*/  @P0 BRA `(.L_x_19) ;  /* 0x0000000000040947 */ /* 0x000fea0003800000 */
[----:B------:R-:W-:-:S04]  /*0a90*/  DEPBAR.LE SB0, 0x0 ;  /* 0x000080000000791a */ /* 0x000fc80000000000 */
.L_x_19:
[----:B------:R-:W-:Y:S05]  /*0aa0*/  WARPSYNC.ALL ;  /* 0x0000000000007948 */ /* 0x000fea0003800000 */
[----:B------:R-:W-:Y:S01]  /*0ab0*/  NOP ;  /* 0x0000000000007918 */ /* 0x000fe20000000000 */
[----:B---3--:R-:W-:Y:S06]  /*0ac0*/  BAR.SYNC.DEFER_BLOCKING 0x0 ;  /* 0x0000000000007b1d */ /* 0x008fec0000010000 */
[----:B------:R-:W-:Y:S02]  /*0ad0*/  BSSY.RECONVERGENT B1, `(.L_x_20) ;  /* 0x000000b000017945 */ /* 0x000fe40003800200 */
[----:B------:R-:W-:Y:S06]  /*0ae0*/  BAR.SYNC.DEFER_BLOCKING 0x0 ;  /* 0x0000000000007b1d */ /* 0x000fec0000010000 */
[----:B------:R3:W-:Y:S01]  /*0af0*/  @!P0 STS [R10], RZ ;  /* 0x000000ff0a008388 */ /* 0x0007e20000000800 */
[----:B------:R-:W-:Y:S01]  /*0b00*/  NOP ;  /* 0x0000000000007918 */ /* 0x000fe20000000000 */
[----:B------:R-:W-:Y:S05]  /*0b10*/  @P3 BRA `(.L_x_21) ;  /* 0x0000000000183947 */ /* 0x000fea0003800000 */
[----:B--2---:R-:W2:Y:S01]  /*0b20*/  LDS R4, [UR8+0x8] ;  /* 0x00000808ff047984 */ /* 0x004ea20008000800 */
[----:B------:R-:W4:Y:S01]  /*0b30*/  LDC.64 R8, c[0x0][0x388] ;  /* 0x0000e200ff087b82 */ /* 0x000f220000000a00 */
[----:B------:R-:W-:Y:S02]  /*0b40*/  IMAD.MOV.U32 R5, RZ, RZ, 0x70 ;  /* 0x00000070ff057424 */ /* 0x000fe400078e00ff */
[----:B----4-:R4:W-:Y:S03]  /*0b50*/  STS.64 [UR8], R8 ;  /* 0x00000008ff007988 */ /* 0x0109e60008000a08 */
[----:B--2---:R-:W-:-:S05]  /*0b60*/  LOP3.LUT R4, R4, 0x10, R5, 0xd8, !PT ;  /* 0x0000001004047812 */ /* 0x004fca00078ed805 */
[----:B------:R4:W-:Y:S02]  /*0b70*/  STS [UR8+0x8], R4 ;  /* 0x00000804ff007988 */ /* 0x0009e40008000808 */
.L_x_21:
[----:B--2---:R-:W-:Y:S05]  /*0b80*/  BSYNC.RECONVERGENT B1 ;  /* 0x0000000000017941 */ /* 0x004fea0003800200 */
.L_x_20:
[----:B------:R-:W-:Y:S04]  /*0b90*/  BSSY.RECONVERGENT B1, `(.L_x_22) ;  /* 0x000000a000017945 */ /* 0x000fe80003800200 */
[----:B------:R-:W-:Y:S05]  /*0ba0*/  @P3 BRA `(.L_x_23) ;  /* 0x0000000000203947 */ /* 0x000fea0003800000 */
[----:B----4-:R-:W2:Y:S01]  /*0bb0*/  LDS R4, [UR8+0x34] ;  /* 0x00003408ff047984 */ /* 0x010ea20008000800 */
[----:B------:R-:W-:Y:S02]  /*0bc0*/  IMAD.MOV.U32 R9, RZ, RZ, 0x3f000000 ;  /* 0x3f000000ff097424 */ /* 0x000fe400078e00ff */
[----:B------:R-:W-:Y:S01]  /*0bd0*/  @!P3 IMAD.MOV.U32 R6, RZ, RZ, 0x7f ;  /* 0x0000007fff06b424 */ /* 0x000fe200078e00ff */
[----:B------:R-:W4:Y:S02]  /*0be0*/  @!P3 LDS R5, [UR8+0x38] ;  /* 0x00003808ff05b984 */ /* 0x000f240008000800 */
[----:B--2---:R-:W-:Y:S02]  /*0bf0*/  LOP3.LUT R4, R4, 0xff000000, R9, 0xb8, !PT ;  /* 0xff00000004047812 */ /* 0x004fe400078eb809 */
[----:B----4-:R-:W-:-:S03]  /*0c00*/  @!P3 LOP3.LUT R5, R5, 0xff, R6, 0xb8, !PT ;  /* 0x000000ff0505b812 */ /* 0x010fc600078eb806 */
[----:B------:R2:W-:Y:S04]  /*0c10*/  STS [UR8+0x34], R4 ;  /* 0x00003404ff007988 */ /* 0x0005e80008000808 */
[----:B------:R2:W-:Y:S02]  /*0c20*/  @!P3 STS [UR8+0x38], R5 ;  /* 0x00003805ff00b988 */ /* 0x0005e40008000808 */
.L_x_23:
[----:B------:R-:W-:Y:S05]  /*0c30*/  BSYNC.RECONVERGENT B1 ;  /* 0x0000000000017941 */ /* 0x000fea0003800200 */
.L_x_22:
[----:B------:R-:W-:Y:S04]  /*0c40*/  BSSY.RECONVERGENT B1, `(.L_x_24) ;  /* 0x0000004000017945 */ /* 0x000fe80003800200 */
[----:B------:R-:W-:Y:S05]  /*0c50*/  @P3 BRA `(.L_x_25) ;  /* 0x0000000000083947 */ /* 0x000fea0003800000 */
[----:B------:R5:W-:Y:S04]  /*0c60*/  STS [UR8+0x24], R11 ;  /* 0x0000240bff007988 */ /* 0x000be80008000808 */
[----:B------:R5:W-:Y:S02]  /*0c70*/  STS [UR8+0x20], R3 ;  /* 0x00002003ff007988 */ /* 0x000be40008000808 */
.L_x_25:
[----:B------:R-:W-:Y:S05]  /*0c80*/  BSYNC.RECONVERGENT B1 ;  /* 0x0000000000017941 */ /* 0x000fea0003800200 */
.L_x_24:
[----:B------:R-:W-:Y:S04]  /*0c90*/  BSSY.RECONVERGENT B1, `(.L_x_26) ;  /* 0x000000e000017945 */ /* 0x000fe80003800200 */
[----:B------:R-:W-:Y:S05]  /*0ca0*/  @P3 BRA `(.L_x_27) ;  /* 0x0000000000303947 */ /* 0x000fea0003800000 */
[----:B--2---:R-:W2:Y:S01]  /*0cb0*/  LDS R5, [UR8+0x34] ;  /* 0x00003408ff057984 */ /* 0x004ea20008000800 */
[----:B----4-:R-:W4:Y:S03]  /*0cc0*/  LDC.64 R8, c[0x0][0x3b0] ;  /* 0x0000ec00ff087b82 */ /* 0x010f260000000a00 */
[----:B------:R-:W3:Y:S01]  /*0cd0*/  LDS R4, [UR8+0x1c] ;  /* 0x00001c08ff047984 */ /* 0x000ee20008000800 */
[C---:B----4-:R-:W-:Y:S01]  /*0ce0*/  SHF.L.U64.HI R9, R8.reuse, 0x1, R9 ;  /* 0x0000000108097819 */ /* 0x050fe20000010209 */
[----:B------:R-:W-:-:S03]  /*0cf0*/  IMAD.SHL.U32 R6, R8, 0x2, RZ ;  /* 0x0000000208067824 */ /* 0x000fc600078e00ff */
[--C-:B-----5:R-:W-:Y:S02]  /*0d00*/  SHF.R.U32.HI R11, RZ, 0x4, R9.reuse ;  /* 0x00000004ff0b7819 */ /* 0x120fe40000011609 */
[----:B------:R-:W-:-:S05]  /*0d10*/  SHF.R.U64 R6, R6, 0x4, R9 ;  /* 0x0000000406067819 */ /* 0x000fca0000001209 */
[----:B------:R4:W-:Y:S01]  /*0d20*/  STS [UR8+0xc], R6 ;  /* 0x00000c06ff007988 */ /* 0x0009e20008000808 */
[----:B--2---:R-:W-:Y:S02]  /*0d30*/  LOP3.LUT R5, R5, 0x7, RZ, 0xb8, !PT ;  /* 0x0000000705057812 */ /* 0x004fe400078eb8ff */
[----:B---3--:R-:W-:-:S03]  /*0d40*/  LOP3.LUT R4, R4, 0xf, R11, 0xb8, !PT ;  /* 0x0000000f04047812 */ /* 0x008fc600078eb80b */
[----:B------:R4:W-:Y:S04]  /*0d50*/  STS [UR8+0x34], R5 ;  /* 0x00003405ff007988 */ /* 0x0009e80008000808 */
[----:B------:R4:W-:Y:S02]  /*0d60*/  STS [UR8+0x1c], R4 ;  /* 0x00001c04ff007988 */ /* 0x0009e40008000808 */
.L_x_27:
[----:B------:R-:W-:Y:S05]  /*0d70*/  BSYNC.RECONVERGENT B1 ;  /* 0x0000000000017941 */ /* 0x000fea0003800200 */
.L_x_26:
[----:B------:R-:W-:Y:S04]  /*0d80*/  BSSY.RECONVERGENT B2, `(.L_x_28) ;  /* 0x000001a000027945 */ /* 0x000fe80003800200 */
[----:B------:R-:W-:Y:S04]  /*0d90*/  BSSY.RELIABLE B1, `(.L_x_29) ;  /* 0x0000015000017945 */ /* 0x000fe80003800100 */
[----:B------:R-:W-:Y:S05]  /*0da0*/  @P3 BRA `(.L_x_30) ;  /* 0x0000000000203947 */ /* 0x000fea0003800000 */
[----:B--2-4-:R-:W2:Y:S02]  /*0db0*/  LDS R4, [UR8+0x34] ;  /* 0x00003408ff047984 */ /* 0x014ea40008000800 */
[----:B--2---:R-:W-:-:S05]  /*0dc0*/  LOP3.LUT R4, R4, 0x38, RZ, 0xb8, !PT ;  /* 0x0000003804047812 */ /* 0x004fca00078eb8ff */
[----:B------:R2:W-:Y:S01]  /*0dd0*/  STS [UR8+0x34], R4 ;  /* 0x00003404ff007988 */ /* 0x0005e20008000808 */
[----:B------:R-:W-:Y:S05]  /*0de0*/  @P3 BRA `(.L_x_31) ;  /* 0x0000000000203947 */ /* 0x000fea0003800000 */
[----:B--2---:R-:W2:Y:S01]  /*0df0*/  LDS R4, [UR8+0x8] ;  /* 0x00000808ff047984 */ /* 0x004ea20008000800 */
[----:B------:R-:W-:-:S05]  /*0e00*/  IMAD.MOV.U32 R5, RZ, RZ, 0x780 ;  /* 0x00000780ff057424 */ /* 0x000fca00078e00ff */
[----:B--2---:R-:W-:-:S05]  /*0e10*/  LOP3.LUT R4, R4, 0x300, R5, 0xd8, !PT ;  /* 0x0000030004047812 */ /* 0x004fca00078ed805 */
[----:B------:R2:W-:Y:S02]  /*0e20*/  STS [UR8+0x8], R4 ;  /* 0x00000804ff007988 */ /* 0x0005e40008000808 */
.L_x_30:
[----:B------:R-:W-:Y:S05]  /*0e30*/  @P3 BRA `(.L_x_32) ;  /* 0x0000000000283947 */ /* 0x000fea0003800000 */
[----:B--2-4-:R-:W2:Y:S02]  /*0e40*/  LDS R4, [UR8+0x8] ;  /* 0x00000808ff047984 */ /* 0x014ea40008000800 */
[----:B--2---:R-:W-:-:S05]  /*0e50*/  LOP3.LUT R4, R4, 0x1800, RZ, 0xb8, !PT ;  /* 0x0000180004047812 */ /* 0x004fca00078eb8ff */
[----:B------:R4:W-:Y:S02]  /*0e60*/  STS [UR8+0x8], R4 ;  /* 0x00000804ff007988 */ /* 0x0009e40008000808 */
.L_x_31:
[----:B------:R-:W-:Y:S05]  /*0e70*/  @P3 BREAK.RELIABLE B1 ;  /* 0x0000000000013942 */ /* 0x000fea0003800100 */
[----:B------:R-:W-:Y:S05]  /*0e80*/  @P3 BRA `(.L_x_33) ;  /* 0x0000000000243947 */ /* 0x000fea0003800000 */
[----:B--2-4-:R-:W2:Y:S01]  /*0e90*/  LDS R4, [UR8+0x8] ;  /* 0x00000808ff047984 */ /* 0x014ea20008000800 */
[----:B------:R-:W-:-:S05]  /*0ea0*/  IMAD.MOV.U32 R5, RZ, RZ, 0x6000 ;  /* 0x00006000ff057424 */ /* 0x000fca00078e00ff */
[----:B--2---:R-:W-:-:S04]  /*0eb0*/  LOP3.LUT R4, R4, 0x6000, R5, 0xd8, !PT ;  /* 0x0000600004047812 */ /* 0x004fc800078ed805 */
[----:B------:R-:W-:-:S05]  /*0ec0*/  LOP3.LUT R4, R4, 0x400000, RZ, 0xb8, !PT ;  /* 0x0040000004047812 */ /* 0x000fca00078eb8ff */
[----:B------:R2:W-:Y:S02]  /*0ed0*/  STS [UR8+0x8], R4 ;  /* 0x00000804ff007988 */ /* 0x0005e40008000808 */
.L_x_32:
[----:B------:R-:W-:Y:S05]  /*0ee0*/  BSYNC.RELIABLE B1 ;  /* 0x0000000000017941 */ /* 0x000fea0003800100 */
.L_x_29:
[----:B--2-4-:R-:W2:Y:S02]  /*0ef0*/  @!P3 LDS R4, [UR8+0x8] ;  /* 0x00000808ff04b984 */ /* 0x014ea40008000800 */
[----:B--2---:R-:W-:-:S05]  /*0f00*/  @!P3 LOP3.LUT R4, R4, 0x8000, RZ, 0xb8, !PT ;  /* 0x000080000404b812 */ /* 0x004fca00078eb8ff */
[----:B------:R2:W-:Y:S02]  /*0f10*/  @!P3 STS [UR8+0x8], R4 ;  /* 0x00000804ff00b988 */ /* 0x0005e40008000808 */
.L_x_33:
[----:B------:R-:W-:Y:S05]  /*0f20*/  BSYNC.RECONVERGENT B2 ;  /* 0x0000000000027941 */ /* 0x000fea0003800200 */
.L_x_28:
[----:B------:R-:W-:Y:S05]  /*0f30*/  WARPSYNC.ALL ;  /* 0x0000000000007948 */ /* 0x000fea0003800000 */
[----:B------:R-:W-:Y:S01]  /*0f40*/  NOP ;  /* 0x0000000000007918 */ /* 0x000fe20000000000 */
[----:B------:R-:W-:-:S04]  /*0f50*/  UIADD3 UR5, UPT, UPT, UR4, 0x80, URZ ;  /* 0x0000008004057890 */ /* 0x000fc8000fffe0ff */
[----:B------:R-:W-:-:S04]  /*0f60*/  UIADD3 UR32, UP0, UPT, UR5, UR14, URZ ;  /* 0x0000000e05207290 */ /* 0x000fc8000ff1e0ff */
[----:B------:R-:W-:Y:S01]  /*0f70*/  ULEA.HI.X.SX32 UR33, UR5, UR15, 0x1, UP0 ;  /* 0x0000000f05217291 */ /* 0x000fe200080f0eff */
[----:B------:R-:W-:Y:S11]  /*0f80*/  @P0 BRA `(.L_x_34) ;  /* 0x0000000000300947 */ /* 0x000ff60003800000 */
[----:B--2-4-:R-:W2:Y:S01]  /*0f90*/  S2R R4, SR_LANEID ;  /* 0x0000000000047919 */ /* 0x014ea20000000000 */
[----:B------:R-:W-:Y:S05]  /*0fa0*/  WARPSYNC.ALL ;  /* 0x0000000000007948 */ /* 0x000fea0003800000 */
[----:B------:R-:W-:Y:S01]  /*0fb0*/  NOP ;  /* 0x0000000000007918 */ /* 0x000fe20000000000 */
[----:B--2---:R-:W-:-:S05]  /*0fc0*/  IMAD.SHL.U32 R6, R4, 0x4, RZ ;  /* 0x0000000404067824 */ /* 0x004fca00078e00ff */
[----:B------:R-:W2:Y:S01]  /*0fd0*/  LDS R9, [R6+UR8] ;  /* 0x0000000806097984 */ /* 0x000ea20008000800 */
[----:B------:R-:W-:-:S05]  /*0fe0*/  IADD3 R4, P1, PT, R6, UR32, RZ ;  /* 0x0000002006047c10 */ /* 0x000fca000ff3e0ff */
[----:B------:R-:W-:-:S05]  /*0ff0*/  IMAD.X R5, RZ, RZ, UR33, P1 ;  /* 0x00000021ff057e24 */ /* 0x000fca00088e06ff */
[----:B--2---:R2:W4:Y:S01]  /*1000*/  ATOMG.E.EXCH.STRONG.GPU PT, RZ, [R4], R9 ;  /* 0x0000000904ff73a8 */ /* 0x00452200041ee100 */
[----:B------:R-:W-:-:S04]  /*1010*/  DEPBAR {5,4,3,2,1,0} ;  /* 0x0000003f0000791a */ /* 0x000fc80000000000 */
[----:B------:R-:W3:Y:S02]  /*1020*/  CCTL.E.C.LDCU.IV.DEEP [UR32] ;  /* 0x0000000020007540 */ /* 0x000ee40009c08000 */
[----:B---3--:R2:W-:Y:S01]  /*1030*/  UTMACCTL.IV [UR32] ;  /* 0x00000000200079b9 */ /* 0x0085e20008000000 */
[----:B------:R-:W-:Y:S01]  /*1040*/  NOP ;  /* 0x0000000000007918 */ /* 0x000fe20000000000 */
.L_x_34:
[----:B------:R-:W-:Y:S05]  /*1050*/  @P0 BRA `(.L_x_35) ;  /* 0x00000000000c0947 */ /* 0x000fea0003800000 */
[----:B------:R0:W-:Y:S01]  /*1060*/  UTMACMDFLUSH ;  /* 0x00000000000079b7 */ /* 0x0001e20000000000 */
[----:B------:R-:W-:Y:S05]  /*1070*/  @P0 BRA `(.L_x_35) ;  /* 0x0000000000040947 */ /* 0x000fea0003800000 */
[----:B------:R-:W-:-:S04]  /*1080*/  DEPBAR.LE SB0, 0x0 ;  /* 0x000080000000791a */ /* 0x000fc80000000000 */
.L_x_35:
[----:B------:R-:W-:Y:S05]  /*1090*/  WARPSYNC.ALL ;  /* 0x0000000000007948 */ /* 0x000fea0003800000 */
[----:B------:R-:W-:Y:S01]  /*10a0*/  NOP ;  /* 0x0000000000007918 */ /* 0x000fe20000000000 */
[----:B----4-:R-:W-:Y:S06]  /*10b0*/  BAR.SYNC.DEFER_BLOCKING 0x0 ;  /* 0x0000000000007b1d */ /* 0x010fec0000010000 */
[----:B------:R-:W-:Y:S02]  /*10c0*/  BSSY.RECONVERGENT B2, `(.L_x_36) ;  /* 0x000000b000027945 */ /* 0x000fe40003800200 */
[----:B------:R-:W-:Y:S06]  /*10d0*/  BAR.SYNC.DEFER_BLOCKING 0x0 ;  /* 0x0000000000007b1d */ /* 0x000fec0000010000 */
[----:B------:R4:W-:Y:S01]  /*10e0*/  @!P0 STS [R10], RZ ;  /* 0x000000ff0a008388 */ /* 0x0009e20000000800 */
[----:B------:R-:W-:Y:S01]  /*10f0*/  NOP ;  /* 0x0000000000007918 */ /* 0x000fe20000000000 */
[----:B------:R-:W-:Y:S05]  /*1100*/  @P3 BRA `(.L_x_37) ;  /* 0x0000000000183947 */ /* 0x000fea0003800000 */
[----:B--2---:R-:W2:Y:S01]  /*1110*/  LDS R4, [UR8+0x8] ;  /* 0x00000808ff047984 */ /* 0x004ea20008000800 */
[----:B------:R-:W3:Y:S01]  /*1120*/  LDC.64 R8, c[0x0][0x390] ;  /* 0x0000e400ff087b82 */ /* 0x000ee20000000a00 */
[----:B------:R-:W-:Y:S02]  /*1130*/  IMAD.MOV.U32 R5, RZ, RZ, 0x70 ;  /* 0x00000070ff057424 */ /* 0x000fe400078e00ff */
[----:B---3--:R3:W-:Y:S03]  /*1140*/  STS.64 [UR8], R8 ;  /* 0x00000008ff007988 */ /* 0x0087e60008000a08 */
[----:B--2---:R-:W-:-:S05]  /*1150*/  LOP3.LUT R4, R4, 0x10, R5, 0xd8, !PT ;  /* 0x0000001004047812 */ /* 0x004fca00078ed805 */
[----:B------:R3:W-:Y:S02]  /*1160*/  STS [UR8+0x8], R4 ;  /* 0x00000804ff007988 */ /* 0x0007e40008000808 */
.L_x_37:
[----:B--2---:R-:W-:Y:S05]  /*1170*/  BSYNC.RECONVERGENT B2 ;  /* 0x0000000000027941 */ /* 0x004fea0003800200 */
.L_x_36:
[----:B------:R-:W-:Y:S04]  /*1180*/  BSSY.RECONVERGENT B3, `(.L_x_38) ;  /* 0x0000011000037945 */ /* 0x000fe80003800200 */
[----:B------:R-:W-:Y:S04]  /*1190*/  BSSY.RELIABLE B2, `(.L_x_39) ;  /* 0x000000e000027945 */ /* 0x000fe80003800100 */
[----:B------:R-:W-:Y:S05]  /*11a0*/  @P3 BRA `(.L_x_40) ;  /* 0x0000000000243947 */ /* 0x000fea0003800000 */
[----:B---3--:R-:W2:Y:S01]  /*11b0*/  LDS R4, [UR8+0x34] ;  /* 0x00003408ff047984 */ /* 0x008ea20008000800 */
[----:B------:R-:W-:-:S05]  /*11c0*/  IMAD.MOV.U32 R5, RZ, RZ, 0x3f000000 ;  /* 0x3f000000ff057424 */ /* 0x000fca00078e00ff */
[----:B--2---:R-:W-:-:S05]  /*11d0*/  LOP3.LUT R4, R4, 0xff000000, R5, 0xb8, !PT ;  /* 0xff00000004047812 */ /* 0x004fca00078eb805 */
[----:B------:R2:W-:Y:S01]  /*11e0*/  STS [UR8+0x34], R4 ;  /* 0x00003404ff007988 */ /* 0x0005e20008000808 */
[----:B------:R-:W-:Y:S05]  /*11f0*/  @P3 BRA `(.L_x_41) ;  /* 0x00000000001c3947 */ /* 0x000fea0003800000 */
[----:B--2---:R-:W2:Y:S01]  /*1200*/  LDS R4, [UR8+0x38] ;  /* 0x00003808ff047984 */ /* 0x004ea20008000800 */
[----:B------:R-:W-:-:S05]  /*1210*/  IMAD.MOV.U32 R5, RZ, RZ, 0x7f ;  /* 0x0000007fff057424 */ /* 0x000fca00078e00ff */
[----:B--2---:R-:W-:-:S05]  /*1220*/  LOP3.LUT R4, R4, 0xff, R5, 0xb8, !PT ;  /* 0x000000ff04047812 */ /* 0x004fca00078eb805 */
[----:B------:R2:W-:Y:S02]  /*1230*/  STS [UR8+0x38], R4 ;  /* 0x00003804ff007988 */ /* 0x0005e40008000808 */
.L_x_40:
[----:B------:R-:W-:Y:S05]  /*1240*/  @P3 BREAK.RELIABLE B2 ;  /* 0x0000000000023942 */ /* 0x000fea0003800100 */
[----:B------:R-:W-:Y:S05]  /*1250*/  @P3 BRA `(.L_x_42) ;  /* 0x00000000000c3947 */ /* 0x000fea0003800000 */
[----:B------:R2:W-:Y:S02]  /*1260*/  STS [UR8+0x20], R3 ;  /* 0x00002003ff007988 */ /* 0x0005e40008000808 */
.L_x_41:
[----:B------:R-:W-:Y:S05]  /*1270*/  BSYNC.RELIABLE B2 ;  /* 0x0000000000027941 */ /* 0x000fea0003800100 */
.L_x_39:
[----:B------:R2:W-:Y:S02]  /*1280*/  @!P3 STS [UR8+0x24], R2 ;  /* 0x00002402ff00b988 */ /* 0x0005e40008000808 */
.L_x_42:
[----:B------:R-:W-:Y:S05]  /*1290*/  BSYNC.RECONVERGENT B3 ;  /* 0x0000000000037941 */ /* 0x000fea0003800200 */
.L_x_38:
[----:B------:R-:W-:Y:S05]  /*12a0*/  WARPSYNC.ALL ;  /* 0x0000000000007948 */ /* 0x000fea0003800000 */
[----:B------:R-:W-:Y:S01]  /*12b0*/  NOP ;  /* 0x0000000000007918 */ /* 0x000fe20000000000 */
[----:B------:R-:W-:Y:S04]  /*12c0*/  BSSY.RECONVERGENT B3, `(.L_x_43) ;  /* 0x000000e000037945 */ /* 0x000fe80003800200 */
[----:B------:R-:W-:Y:S05]  /*12d0*/  @P3 BRA `(.L_x_44) ;  /* 0x0000000000303947 */ /* 0x000fea0003800000 */
[----:B--2--5:R-:W2:Y:S01]  /*12e0*/  LDS R3, [UR8+0x34] ;  /* 0x00003408ff037984 */ /* 0x024ea20008000800 */
[----:B---3--:R-:W3:Y:S03]  /*12f0*/  LDC.64 R4, c[0x0][0x3b8] ;  /* 0x0000ee00ff047b82 */ /* 0x008ee60000000a00 */
[----:B------:R-:W5:Y:S01]  /*1300*/  LDS R2, [UR8+0x1c] ;  /* 0x00001c08ff027984 */ /* 0x000f620008000800 */
[C---:B---3--:R-:W-:Y:S01]  /*1310*/  SHF.L.U64.HI R5, R4.reuse, 0x1, R5 ;  /* 0x0000000104057819 */ /* 0x048fe20000010205 */
[----:B------:R-:W-:-:S03]  /*1320*/  IMAD.SHL.U32 R4, R4, 0x2, RZ ;  /* 0x0000000204047824 */ /* 0x000fc600078e00ff */
[--C-:B------:R-:W-:Y:S02]  /*1330*/  SHF.R.U32.HI R9, RZ, 0x4, R5.reuse ;  /* 0x00000004ff097819 */ /* 0x100fe40000011605 */
[----:B------:R-:W-:-:S05]  /*1340*/  SHF.R.U64 R4, R4, 0x4, R5 ;  /* 0x0000000404047819 */ /* 0x000fca0000001205 */
[----:B------:R3:W-:Y:S01]  /*1350*/  STS [UR8+0xc], R4 ;  /* 0x00000c04ff007988 */ /* 0x0007e20008000808 */
[----:B--2---:R-:W-:Y:S02]  /*1360*/  LOP3.LUT R3, R3, 0x7, RZ, 0xb8, !PT ;  /* 0x0000000703037812 */ /* 0x004fe400078eb8ff */
[----:B-----5:R-:W-:-:S03]  /*1370*/  LOP3.LUT R2, R2, 0xf, R9, 0xb8, !PT ;  /* 0x0000000f02027812 */ /* 0x020fc600078eb809 */
[----:B------:R3:W-:Y:S04]  /*1380*/  STS [UR8+0x34], R3 ;  /* 0x00003403ff007988 */ /* 0x0007e80008000808 */
[----:B------:R3:W-:Y:S02]  /*1390*/  STS [UR8+0x1c], R2 ;  /* 0x00001c02ff007988 */ /* 0x0007e40008000808 */
.L_x_44:
[----:B------:R-:W-:Y:S05]  /*13a0*/  BSYNC.RECONVERGENT B3 ;  /* 0x0000000000037941 */ /* 0x000fea0003800200 */
.L_x_43:
[----:B------:R-:W-:Y:S04]  /*13b0*/  BSSY.RECONVERGENT B4, `(.L_x_45) ;  /* 0x000001a000047945 */ /* 0x000fe80003800200 */
[----:B------:R-:W-:Y:S04]  /*13c0*/  BSSY.RELIABLE B3, `(.L_x_46) ;  /* 0x0000015000037945 */ /* 0x000fe80003800100 */
[----:B------:R-:W-:Y:S05]  /*13d0*/  @P3 BRA `(.L_x_47) ;  /* 0x0000000000203947 */ /* 0x000fea0003800000 */
[----:B--23--:R-:W2:Y:S02]  /*13e0*/  LDS R2, [UR8+0x34] ;  /* 0x00003408ff027984 */ /* 0x00cea40008000800 */
[----:B--2---:R-:W-:-:S05]  /*13f0*/  LOP3.LUT R2, R2, 0x38, RZ, 0xb8, !PT ;  /* 0x0000003802027812 */ /* 0x004fca00078eb8ff */
[----:B------:R2:W-:Y:S01]  /*1400*/  STS [UR8+0x34], R2 ;  /* 0x00003402ff007988 */ /* 0x0005e20008000808 */
[----:B------:R-:W-:Y:S05]  /*1410*/  @P3 BRA `(.L_x_48) ;  /* 0x0000000000203947 */ /* 0x000fea0003800000 */
[----:B--2---:R-:W2:Y:S01]  /*1420*/  LDS R2, [UR8+0x8] ;  /* 0x00000808ff027984 */ /* 0x004ea20008000800 */
[----:B-----5:R-:W-:-:S05]  /*1430*/  IMAD.MOV.U32 R3, RZ, RZ, 0x780 ;  /* 0x00000780ff037424 */ /* 0x020fca00078e00ff */
[----:B--2---:R-:W-:-:S05]  /*1440*/  LOP3.LUT R2, R2, 0x300, R3, 0xd8, !PT ;  /* 0x0000030002027812 */ /* 0x004fca00078ed803 */
[----:B------:R2:W-:Y:S02]  /*1450*/  STS [UR8+0x8], R2 ;  /* 0x00000802ff007988 */ /* 0x0005e40008000808 */
.L_x_47:
[----:B------:R-:W-:Y:S05]  /*1460*/  @P3 BRA `(.L_x_49) ;  /* 0x0000000000283947 */ /* 0x000fea0003800000 */
[----:B--23--:R-:W2:Y:S02]  /*1470*/  LDS R2, [UR8+0x8] ;  /* 0x00000808ff027984 */ /* 0x00cea40008000800 */
[----:B--2---:R-:W-:-:S05]  /*1480*/  LOP3.LUT R2, R2, 0x1800, RZ, 0xb8, !PT ;  /* 0x0000180002027812 */ /* 0x004fca00078eb8ff */
[----:B------:R3:W-:Y:S02]  /*1490*/  STS [UR8+0x8], R2 ;  /* 0x00000802ff007988 */ /* 0x0007e40008000808 */
.L_x_48:
[----:B------:R-:W-:Y:S05]  /*14a0*/  @P3 BREAK.RELIABLE B3 ;  /* 0x0000000000033942 */ /* 0x000fea0003800100 */
[----:B------:R-:W-:Y:S05]  /*14b0*/  @P3 BRA `(.L_x_50) ;  /* 0x0000000000243947 */ /* 0x000fea0003800000 */
[----:B--23--:R-:W2:Y:S01]  /*14c0*/  LDS R2, [UR8+0x8] ;  /* 0x00000808ff027984 */ /* 0x00cea20008000800 */
[----:B-----5:R-:W-:-:S05]  /*14d0*/  IMAD.MOV.U32 R3, RZ, RZ, 0x6000 ;  /* 0x00006000ff037424 */ /* 0x020fca00078e00ff */
[----:B--2---:R-:W-:-:S04]  /*14e0*/  LOP3.LUT R2, R2, 0x6000, R3, 0xd8, !PT ;  /* 0x0000600002027812 */ /* 0x004fc800078ed803 */
[----:B------:R-:W-:-:S05]  /*14f0*/  LOP3.LUT R2, R2, 0x400000, RZ, 0xb8, !PT ;  /* 0x0040000002027812 */ /* 0x000fca00078eb8ff */
[----:B------:R2:W-:Y:S02]  /*1500*/  STS [UR8+0x8], R2 ;  /* 0x00000802ff007988 */ /* 0x0005e40008000808 */
.L_x_49:
[----:B------:R-:W-:Y:S05]  /*1510*/  BSYNC.RELIABLE B3 ;  /* 0x0000000000037941 */ /* 0x000fea0003800100 */
.L_x_46:
[----:B--23--:R-:W2:Y:S02]  /*1520*/  @!P3 LDS R2, [UR8+0x8] ;  /* 0x00000808ff02b984 */ /* 0x00cea40008000800 */
[----:B--2---:R-:W-:-:S05]  /*1530*/  @!P3 LOP3.LUT R2, R2, 0x8000, RZ, 0xb8, !PT ;  /* 0x000080000202b812 */ /* 0x004fca00078eb8ff */
[----:B------:R2:W-:Y:S02]  /*1540*/  @!P3 STS [UR8+0x8], R2 ;  /* 0x00000802ff00b988 */ /* 0x0005e40008000808 */
.L_x_50:
[----:B------:R-:W-:Y:S05]  /*1550*/  BSYNC.RECONVERGENT B4 ;  /* 0x0000000000047941 */ /* 0x000fea0003800200 */
.L_x_45:
[----:B------:R-:W-:Y:S05]  /*1560*/  WARPSYNC.ALL ;  /* 0x0000000000007948 */ /* 0x000fea0003800000 */
[----:B------:R-:W-:Y:S01]  /*1570*/  NOP ;  /* 0x0000000000007918 */ /* 0x000fe20000000000 */
[----:B------:R-:W-:-:S04]  /*1580*/  UIADD3 UR4, UPT, UPT, UR4, 0x100, URZ ;  /* 0x0000010004047890 */ /* 0x000fc8000fffe0ff */
[----:B------:R-:W-:-:S04]  /*1590*/  UIADD3 UR14, UP0, UPT, UR4, UR14, URZ ;  /* 0x0000000e040e7290 */ /* 0x000fc8000ff1e0ff */
[----:B------:R-:W-:Y:S01]  /*15a0*/  ULEA.HI.X.SX32 UR15, UR4, UR15, 0x1, UP0 ;  /* 0x0000000f040f7291 */ /* 0x000fe200080f0eff */
[----:B------:R-:W-:Y:S11]  /*15b0*/  @P0 BRA `(.L_x_51) ;  /* 0x0000000000300947 */ /* 0x000ff60003800000 */
[----:B--23--:R-:W2:Y:S01]  /*15c0*/  S2R R2, SR_LANEID ;  /* 0x0000000000027919 */ /* 0x00cea20000000000 */
[----:B------:R-:W-:Y:S05]  /*15d0*/  WARPSYNC.ALL ;  /* 0x0000000000007948 */ /* 0x000fea0003800000 */
[----:B------:R-:W-:Y:S01]  /*15e0*/  NOP ;  /* 0x0000000000007918 */ /* 0x000fe20000000000 */
[----:B--2---:R-:W-:-:S05]  /*15f0*/  IMAD.SHL.U32 R4, R2, 0x4, RZ ;  /* 0x0000000402047824 */ /* 0x004fca00078e00ff */
[----:B------:R-:W2:Y:S01]  /*1600*/  LDS R5, [R4+UR8] ;  /* 0x0000000804057984 */ /* 0x000ea20008000800 */
[----:B------:R-:W-:-:S05]  /*1610*/  IADD3 R2, P1, PT, R4, UR14, RZ ;  /* 0x0000000e04027c10 */ /* 0x000fca000ff3e0ff */
[----:B-----5:R-:W-:-:S05]  /*1620*/  IMAD.X R3, RZ, RZ, UR15, P1 ;  /* 0x0000000fff037e24 */ /* 0x020fca00088e06ff */
[----:B--2---:R2:W3:Y:S01]  /*1630*/  ATOMG.E.EXCH.STRONG.GPU PT, RZ, [R2], R5 ;  /* 0x0000000502ff73a8 */ /* 0x0044e200041ee100 */
[----:B------:R-:W-:-:S04]  /*1640*/  DEPBAR {5,4,3,2,1,0} ;  /* 0x0000003f0000791a */ /* 0x000fc80000000000 */
[----:B------:R-:W5:Y:S02]  /*1650*/  CCTL.E.C.LDCU.IV.DEEP [UR14] ;  /* 0x000000000e007540 */ /* 0x000f640009c08000 */
[----:B-----5:R2:W-:Y:S01]  /*1660*/  UTMACCTL.IV [UR14] ;  /* 0x000000000e0079b9 */ /* 0x0205e20008000000 */
[----:B------:R-:W-:Y:S01]  /*1670*/  NOP ;  /* 0x0000000000007918 */ /* 0x000fe20000000000 */
.L_x_51:
[----:B------:R-:W-:Y:S05]  /*1680*/  @P0 BRA `(.L_x_52) ;  /* 0x00000000000c0947 */ /* 0x000fea0003800000 */
[----:B------:R0:W-:Y:S01]  /*1690*/  UTMACMDFLUSH ;  /* 0x00000000000079b7 */ /* 0x0001e20000000000 */
[----:B------:R-:W-:Y:S05]  /*16a0*/  @P0 BRA `(.L_x_52) ;  /* 0x0000000000040947 */ /* 0x000fea0003800000 */
[----:B------:R-:W-:-:S04]  /*16b0*/  DEPBAR.LE SB0, 0x0 ;  /* 0x000080000000791a */ /* 0x000fc80000000000 */
.L_x_52:
[----:B------:R-:W-:Y:S05]  /*16c0*/  WARPSYNC.ALL ;  /* 0x0000000000007948 */ /* 0x000fea0003800000 */
[----:B------:R-:W-:Y:S01]  /*16d0*/  NOP ;  /* 0x0000000000007918 */ /* 0x000fe20000000000 */
[----:B---3--:R-:W-:Y:S01]  /*16e0*/  BAR.SYNC.DEFER_BLOCKING 0x0 ;  /* 0x0000000000007b1d */ /* 0x008fe20000010000 */
[----:B--2---:R-:W-:Y:S01]  /*16f0*/  SHF.R.U32.HI R2, RZ, 0x5, R0 ;  /* 0x00000005ff027819 */ /* 0x004fe20000011600 */
[----:B------:R-:W-:-:S03]  /*1700*/  UIADD3 UR7, UPT, UPT, UR8, 0x30020, URZ ;  /* 0x0003002008077890 */ /* 0x000fc6000fffe0ff */
[----:B------:R-:W-:Y:S01]  /*1710*/  R2UR UR9, R2 ;  /* 0x00000000020972ca */ /* 0x000fe200000e0000 */
[----:B------:R-:W-:Y:S01]  /*1720*/  VOTEU.ALL UP0, P3 ;  /* 0x0000000000ff7886 */ /* 0x000fe20001800000 */
[----:B------:R-:W-:Y:S01]  /*1730*/  UMOV UR4, 0x1 ;  /* 0x0000000100047882 */ /* 0x000fe20000000000 */
[----:B------:R-:W-:Y:S01]  /*1740*/  VOTEU.ALL UP1, P3 ;  /* 0x0000000000ff7886 */ /* 0x000fe20001820000 */
[----:B------:R-:W-:Y:S02]  /*1750*/  BSSY.RECONVERGENT B4, `(.L_x_53) ;  /* 0x0000018000047945 */ /* 0x000fe40003800200 */
[----:B------:R-:W-:-:S04]  /*1760*/  @!UP0 UIADD3 UR18, UPT, UPT, -UR4, 0x100000, URZ ;  /* 0x0010000004128890 */ /* 0x000fc8000fffe1ff */
[----:B------:R-:W-:Y:S02]  /*1770*/  @!UP0 USHF.L.U32 UR19, UR18, 0xb, URZ ;  /* 0x0000000b12138899 */ /* 0x000fe400080006ff */
[----:B------:R-:W-:Y:S02]  /*1780*/  @!UP0 USHF.L.U32 UR18, UR18, 0x1, URZ ;  /* 0x0000000112128899 */ /* 0x000fe400080006ff */
[----:B------:R-:W-:-:S04]  /*1790*/  @!UP0 UIADD3 UR4, UPT, UPT, -UR4, 0x100000, URZ ;  /* 0x0010000004048890 */ /* 0x000fc8000fffe1ff */
[----:B------:R-:W-:Y:S02]  /*17a0*/  @!UP0 USHF.L.U32 UR5, UR4, 0xb, URZ ;  /* 0x0000000b04058899 */ /* 0x000fe400080006ff */
[----:B------:R-:W-:Y:S01]  /*17b0*/  @!UP0 USHF.L.U32 UR4, UR4, 0x1, URZ ;  /* 0x0000000104048899 */ /* 0x000fe200080006ff */
[----:B------:R-:W-:Y:S01]  /*17c0*/  VOTEU.ALL UP0, P3 ;  /* 0x0000000000ff7886 */ /* 0x000fe20001800000 */
[----:B------:R-:W2:Y:S04]  /*17d0*/  FENCE.VIEW.ASYNC.S ;  /* 0x00000000000073c6 */ /* 0x000ea80000000000 */
[----:B--2---:R2:W3:Y:S06]  /*17e0*/  @!UP0 SYNCS.EXCH.64 URZ, [UR8+0x30000], UR18 ;  /* 0x0300001208ff85b2 */ /* 0x0044ec0008000100 */
[----:B------:R2:W3:Y:S02]  /*17f0*/  @!UP1 SYNCS.EXCH.64 URZ, [UR8+0x30020], UR4 ;  /* 0x0300200408ff95b2 */ /* 0x0004e40008000100 */
[----:B---3--:R-:W-:Y:S06]  /*1800*/  BAR.SYNC.DEFER_BLOCKING 0x0 ;  /* 0x0000000000007b1d */ /* 0x008fec0000010000 */
[----:B------:R-:W-:Y:S05]  /*1810*/  @P3 BRA `(.L_x_54) ;  /* 0x00000000002c3947 */ /* 0x000fea0003800000 */
[----:B--2---:R-:W-:Y:S02]  /*1820*/  UMOV UR4, 0x1 ;  /* 0x0000000100047882 */ /* 0x004fe40000000000 */
[----:B------:R-:W-:-:S04]  /*1830*/  UIADD3 UR18, UPT, UPT, -UR4, 0x100000, URZ ;  /* 0x0010000004127890 */ /* 0x000fc8000fffe1ff */
[----:B------:R-:W-:Y:S02]  /*1840*/  USHF.L.U32 UR19, UR18, 0xb, URZ ;  /* 0x0000000b12137899 */ /* 0x000fe400080006ff */
[----:B------:R-:W-:Y:S02]  /*1850*/  USHF.L.U32 UR18, UR18, 0x1, URZ ;  /* 0x0000000112127899 */ /* 0x000fe400080006ff */
[----:B------:R-:W-:-:S04]  /*1860*/  UIADD3 UR4, UPT, UPT, -UR4, 0x100000, URZ ;  /* 0x0010000004047890 */ /* 0x000fc8000fffe1ff */
[----:B------:R-:W-:Y:S02]  /*1870*/  USHF.L.U32 UR5, UR4, 0xb, URZ ;  /* 0x0000000b04057899 */ /* 0x000fe400080006ff */
[----:B------:R-:W-:Y:S01]  /*1880*/  USHF.L.U32 UR4, UR4, 0x1, URZ ;  /* 0x0000000104047899 */ /* 0x000fe200080006ff */
[----:B------:R-:W2:Y:S03]  /*1890*/  FENCE.VIEW.ASYNC.S ;  /* 0x00000000000073c6 */ /* 0x000ea60000000000 */
[----:B--2---:R3:W2:Y:S08]  /*18a0*/  SYNCS.EXCH.64 URZ, [UR8+0x30008], UR18 ;  /* 0x0300081208ff75b2 */ /* 0x0046b00008000100 */
[----:B------:R3:W4:Y:S02]  /*18b0*/  SYNCS.EXCH.64 URZ, [UR8+0x30028], UR4 ;  /* 0x0300280408ff75b2 */ /* 0x0007240008000100 */
[----:B---3--:R-:W-:Y:S01]  /*18c0*/  NOP ;  /* 0x0000000000007918 */ /* 0x008fe20000000000 */
.L_x_54:
[----:B--2---:R-:W-:Y:S05]  /*18d0*/  BSYNC.RECONVERGENT B4 ;  /* 0x0000000000047941 */ /* 0x004fea0003800200 */
.L_x_53:
[----:B----4-:R-:W-:Y:S06]  /*18e0*/  BAR.SYNC.DEFER_BLOCKING 0x0 ;  /* 0x0000000000007b1d */ /* 0x010fec0000010000 */
[----:B------:R-:W-:Y:S04]  /*18f0*/  BSSY.RECONVERGENT B4, `(.L_x_55) ;  /* 0x000000d000047945 */ /* 0x000fe80003800200 */
[----:B------:R-:W-:Y:S05]  /*1900*/  @P3 BRA `(.L_x_56) ;  /* 0x00000000002c3947 */ /* 0x000fea0003800000 */
[----:B------:R-:W-:Y:S02]  /*1910*/  UMOV UR4, 0x1 ;  /* 0x0000000100047882 */ /* 0x000fe40000000000 */
[----:B------:R-:W-:-:S04]  /*1920*/  UIADD3 UR18, UPT, UPT, -UR4, 0x100000, URZ ;  /* 0x0010000004127890 */ /* 0x000fc8000fffe1ff */
[----:B------:R-:W-:Y:S02]  /*1930*/  USHF.L.U32 UR19, UR18, 0xb, URZ ;  /* 0x0000000b12137899 */ /* 0x000fe400080006ff */
[----:B------:R-:W-:Y:S02]  /*1940*/  USHF.L.U32 UR18, UR18, 0x1, URZ ;  /* 0x0000000112127899 */ /* 0x000fe400080006ff */
[----:B------:R-:W-:-:S04]  /*1950*/  UIADD3 UR4, UPT, UPT, -UR4, 0x100000, URZ ;  /* 0x0010000004047890 */ /* 0x000fc8000fffe1ff */
[----:B------:R-:W-:Y:S02]  /*1960*/  USHF.L.U32 UR5, UR4, 0xb, URZ ;  /* 0x0000000b04057899 */ /* 0x000fe400080006ff */
[----:B------:R-:W-:Y:S01]  /*1970*/  USHF.L.U32 UR4, UR4, 0x1, URZ ;  /* 0x0000000104047899 */ /* 0x000fe200080006ff */
[----:B------:R-:W2:Y:S03]  /*1980*/  FENCE.VIEW.ASYNC.S ;  /* 0x00000000000073c6 */ /* 0x000ea60000000000 */
[----:B--2---:R2:W3:Y:S08]  /*1990*/  SYNCS.EXCH.64 URZ, [UR8+0x30010], UR18 ;  /* 0x0300101208ff75b2 */ /* 0x0044f00008000100 */
[----:B------:R2:W4:Y:S01]  /*19a0*/  SYNCS.EXCH.64 URZ, [UR8+0x30030], UR4 ;  /* 0x0300300408ff75b2 */ /* 0x0005220008000100 */
[----:B------:R-:W-:Y:S01]  /*19b0*/  NOP ;  /* 0x0000000000007918 */ /* 0x000fe20000000000 */
.L_x_56:
[----:B--2---:R-:W-:Y:S05]  /*19c0*/  BSYNC.RECONVERGENT B4 ;  /* 0x0000000000047941 */ /* 0x004fea0003800200 */
.L_x_55:
[----:B---34-:R-:W-:Y:S01]  /*19d0*/  BAR.SYNC.DEFER_BLOCKING 0x0 ;  /* 0x0000000000007b1d */ /* 0x018fe20000010000 */
[----:B------:R-:W-:Y:S01]  /*19e0*/  USHF.L.U32 UR23, UR13, 0x7, URZ ;  /* 0x000000070d177899 */ /* 0x000fe200080006ff */
[----:B------:R-:W-:Y:S01]  /*19f0*/  ISETP.GE.AND P0, PT, R7, 0x1, PT ;  /* 0x000000010700780c */ /* 0x000fe20003f06270 */
[----:B------:R-:W-:-:S03]  /*1a00*/  USHF.L.U32 UR6, UR16, 0x6, URZ ;  /* 0x0000000610067899 */ /* 0x000fc600080006ff */
        /* <DEDUP_REMOVED lines=13> */
.L_x_58:
[----:B--2---:R-:W-:Y:S05]  /*1ae0*/  BSYNC.RECONVERGENT B4 ;  /* 0x0000000000047941 */ /* 0x004fea0003800200 */
.L_x_57:
[----:B------:R-:W-:Y:S05]  /*1af0*/  @!P0 BRA `(.L_x_59) ;  /* 0x0000000c00408947 */ /* 0x000fea0003800000 */
[----:B---34-:R-:W-:Y:S01]  /*1b00*/  BAR.SYNC.DEFER_BLOCKING 0x0 ;  /* 0x0000000000007b1d */ /* 0x018fe20000010000 */
[----:B------:R-:W-:Y:S01]  /*1b10*/  @!P3 IMAD.MOV.U32 R2, RZ, RZ, 0xc000 ;  /* 0x0000c000ff02b424 */ /* 0x000fe200078e00ff */
[----:B------:R-:W-:Y:S01]  /*1b20*/  ELECT P1, URZ, PT ;  /* 0x0000000000ff782f */ /* 0x000fe20003820000 */
[----:B------:R-:W-:-:S03]  /*1b30*/  ULOP3.LUT UR4, UR9, 0x1, URZ, 0xc0, !UPT ;  /* 0x0000000109047892 */ /* 0x000fc6000f8ec0ff */
[C---:B------:R-:W-:Y:S02]  /*1b40*/  ISETP.LT.U32.AND P1, PT, R36.reuse, 0x40, P1 ;  /* 0x000000402400780c */ /* 0x040fe40000f21070 */
[----:B------:R-:W-:Y:S01]  /*1b50*/  ELECT P0, URZ, PT ;  /* 0x0000000000ff782f */ /* 0x000fe20003800000 */
[----:B------:R-:W-:Y:S02]  /*1b60*/  ULEA UR20, UR4, UR8, 0xe ;  /* 0x0000000804147291 */ /* 0x000fe4000f8e70ff */
[----:B------:R-:W-:Y:S01]  /*1b70*/  USHF.L.U32 UR22, UR4, 0x6, URZ ;  /* 0x0000000604167899 */ /* 0x000fe200080006ff */
[----:B------:R-:W-:Y:S01]  /*1b80*/  ISETP.LT.U32.AND P0, PT, R36, 0x20, P0 ;  /* 0x000000202400780c */ /* 0x000fe20000701070 */
[----:B------:R-:W-:Y:S01]  /*1b90*/  UIADD3 UR16, UPT, UPT, UR8, 0x20000, URZ ;  /* 0x0002000008107890 */ /* 0x000fe2000fffe0ff */
[----:B------:R-:W-:-:S05]  /*1ba0*/  UMOV UR18, UR6 ;  /* 0x0000000600127c82 */ /* 0x000fca0008000000 */
[----:B------:R-:W-:Y:S01]  /*1bb0*/  VOTEU.ANY UP0, P1 ;  /* 0x0000000000ff7886 */ /* 0x000fe20000800100 */
[----:B------:R2:W-:Y:S01]  /*1bc0*/  @!P3 SYNCS.ARRIVE.TRANS64 RZ, [UR8+0x30000], R2 ;  /* 0x03000002ffffb9a7 */ /* 0x0005e20008000008 */
[----:B------:R3:W-:Y:S06]  /*1bd0*/  MEMBAR.ALL.CTA ;  /* 0x0000000000007992 */ /* 0x0007ec0000008000 */
[----:B---3--:R-:W3:Y:S01]  /*1be0*/  FENCE.VIEW.ASYNC.S ;  /* 0x00000000000073c6 */ /* 0x008ee20000000000 */
[----:B------:R-:W-:Y:S01]  /*1bf0*/  @UP0 UIADD3 UR21, UPT, UPT, UR8, 0x30000, URZ ;  /* 0x0003000008150890 */ /* 0x000fe2000fffe0ff */
[----:B---3--:R-:W-:Y:S01]  /*1c00*/  VOTEU.ANY UP0, P1 ;  /* 0x0000000000ff7886 */ /* 0x008fe20000800100 */
[----:B------:R-:W-:Y:S01]  /*1c10*/  VOTEU.ANY UP1, P0 ;  /* 0x0000000000ff7886 */ /* 0x000fe20000020100 */
[----:B------:R-:W-:-:S04]  /*1c20*/  VOTEU.ANY UP2, P0 ;  /* 0x0000000000ff7886 */ /* 0x000fc80000040100 */
[----:B------:R-:W-:Y:S01]  /*1c30*/  @UP1 UIADD3 UR17, UPT, UPT, UR8, 0x30000, URZ ;  /* 0x0003000008111890 */ /* 0x000fe2000fffe0ff */
[----:B------:R-:W-:Y:S01]  /*1c40*/  @UP1 UMOV UR19, URZ ;  /* 0x000000ff00131c82 */ /* 0x000fe20008000000 */
[----:B------:R-:W-:Y:S06]  /*1c50*/  BAR.SYNC.DEFER_BLOCKING 0x0 ;  /* 0x0000000000007b1d */ /* 0x000fec0000010000 */
[----:B------:R2:W-:Y:S01]  /*1c60*/  @UP0 UTMALDG.2D [UR20], [UR10] ;  /* 0x000000140a0005b4 */ /* 0x0005e20008008000 */
[----:B------:R-:W-:Y:S01]  /*1c70*/  UISETP.NE.U32.AND UP0, UPT, UR9, URZ, UPT ;  /* 0x000000ff0900728c */ /* 0x000fe2000bf05070 */
[----:B------:R-:W-:Y:S06]  /*1c80*/  BAR.SYNC.DEFER_BLOCKING 0x0 ;  /* 0x0000000000007b1d */ /* 0x000fec0000010000 */
[----:B------:R2:W-:Y:S02]  /*1c90*/  @UP2 UTMALDG.2D [UR16], [UR32] ;  /* 0x00000010200025b4 */ /* 0x0005e40008008000 */
[----:B------:R-:W-:Y:S06]  /*1ca0*/  BAR.SYNC.DEFER_BLOCKING 0x0 ;  /* 0x0000000000007b1d */ /* 0x000fec0000010000 */
[----:B------:R-:W3:Y:S02]  /*1cb0*/  SYNCS.PHASECHK.TRANS64.TRYWAIT P0, [UR8+0x30000], RZ ;  /* 0x030000ffff0075a7 */ /* 0x000ee40008001108 */
[----:B--23--:R-:W-:Y:S05]  /*1cc0*/  @!P0 BRA `(.L_x_60) ;  /* 0x0000001000a08947 */ /* 0x00cfea0003800000 */
.L_x_78:
[----:B------:R-:W-:Y:S05]  /*1cd0*/  BRA.U UP0, `(.L_x_61) ;  /* 0x0000000100c47547 */ /* 0x000fea000b800000 */
[----:B------:R-:W-:Y:S02]  /*1ce0*/  USHF.R.U32.HI UR18, URZ, 0x4, UR16 ;  /* 0x00000004ff127899 */ /* 0x000fe40008011610 */
[----:B------:R-:W-:Y:S02]  /*1cf0*/  USHF.R.U32.HI UR16, URZ, 0x4, UR8 ;  /* 0x00000004ff107899 */ /* 0x000fe40008011608 */
[----:B------:R-:W-:Y:S02]  /*1d00*/  USGXT.U32 UR18, UR18, 0xe ;  /* 0x0000000e1212789a */ /* 0x000fe40008000000 */
[----:B------:R-:W-:Y:S02]  /*1d10*/  USGXT.U32 UR16, UR16, 0xe ;  /* 0x0000000e1010789a */ /* 0x000fe40008000000 */
[----:B------:R-:W-:Y:S02]  /*1d20*/  UIADD3 UR56, UP1, UPT, UR18, 0x80, URZ ;  /* 0x0000008012387890 */ /* 0x000fe4000ff3e0ff */
[----:B------:R-:W-:Y:S01]  /*1d30*/  UIADD3 UR58, UP0, UPT, UR16, 0x2, URZ ;  /* 0x00000002103a7890 */ /* 0x000fe2000ff1e0ff */
[----:B------:R-:W-:Y:S01]  /*1d40*/  UMOV UR4, URZ ;  /* 0x000000ff00047c82 */ /* 0x000fe20008000000 */
[----:B------:R-:W-:-:S02]  /*1d50*/  UMOV UR5, URZ ;  /* 0x000000ff00057c82 */ /* 0x000fc40008000000 */
[----:B------:R-:W-:Y:S02]  /*1d60*/  UIADD3.X UR59, UPT, UPT, UR4, 0x40004040, URZ, UP0, !UPT ;  /* 0x40004040043b7890 */ /* 0x000fe400087fe4ff */
[----:B------:R-:W-:Y:S02]  /*1d70*/  UIADD3.X UR57, UPT, UPT, UR5, 0x40004040, URZ, UP1, !UPT ;  /* 0x4000404005397890 */ /* 0x000fe40008ffe4ff */
[----:B------:R-:W-:Y:S02]  /*1d80*/  UIADD3.64 UR4, UPT, UPT, UR58, 0x2, URZ ;  /* 0x000000023a047897 */ /* 0x000fe4000fffe0ff */
[----:B------:R-:W-:Y:S02]  /*1d90*/  UIADD3.64 UR34, UPT, UPT, UR56, 0x80, URZ ;  /* 0x0000008038227897 */ /* 0x000fe4000fffe0ff */
[----:B------:R-:W-:Y:S02]  /*1da0*/  UIADD3.64 UR36, UPT, UPT, UR58, 0x4, URZ ;  /* 0x000000043a247897 */ /* 0x000fe4000fffe0ff */
[----:B------:R-:W-:-:S02]  /*1db0*/  UIADD3.64 UR38, UPT, UPT, UR56, 0x100, URZ ;  /* 0x0000010038267897 */ /* 0x000fc4000fffe0ff */
[----:B------:R-:W-:Y:S02]  /*1dc0*/  UIADD3.64 UR40, UPT, UPT, UR58, 0x3fe, URZ ;  /* 0x000003fe3a287897 */ /* 0x000fe4000fffe0ff */
[----:B------:R-:W-:Y:S02]  /*1dd0*/  UIADD3.64 UR42, UPT, UPT, UR56, 0x180, URZ ;  /* 0x00000180382a7897 */ /* 0x000fe4000fffe0ff */
[----:B------:R-:W-:Y:S02]  /*1de0*/  UIADD3.64 UR44, UPT, UPT, UR58, 0x400, URZ ;  /* 0x000004003a2c7897 */ /* 0x000fe4000fffe0ff */
[----:B------:R-:W-:Y:S02]  /*1df0*/  UIADD3.64 UR46, UPT, UPT, UR56, 0x200, URZ ;  /* 0x00000200382e7897 */ /* 0x000fe4000fffe0ff */
[----:B------:R-:W-:Y:S02]  /*1e00*/  UIADD3.64 UR48, UPT, UPT, UR58, 0x402, URZ ;  /* 0x000004023a307897 */ /* 0x000fe4000fffe0ff */
[----:B------:R-:W-:Y:S01]  /*1e10*/  UIADD3.64 UR50, UPT, UPT, UR56, 0x280, URZ ;  /* 0x0000028038327897 */ /* 0x000fe2000fffe0ff */
[----:B------:R-:W-:Y:S01]  /*1e20*/  UMOV UR24, 0x0 ;  /* 0x0000000000187882 */ /* 0x000fe20000000000 */
[----:B------:R-:W-:Y:S01]  /*1e30*/  UMOV UR25, 0x8110010 ;  /* 0x0811001000197882 */ /* 0x000fe20000000000 */
[----:B------:R-:W-:Y:S01]  /*1e40*/  UIADD3.64 UR52, UPT, UPT, UR58, 0x404, URZ ;  /* 0x000004043a347897 */ /* 0x000fe2000fffe0ff */
[----:B------:R-:W-:Y:S01]  /*1e50*/  UMOV UR17, 0x40004040 ;  /* 0x4000404000117882 */ /* 0x000fe20000000000 */
[----:B------:R-:W-:Y:S01]  /*1e60*/  UIADD3.64 UR54, UPT, UPT, UR56, 0x300, URZ ;  /* 0x0000030038367897 */ /* 0x000fe2000fffe0ff */
[----:B------:R-:W-:Y:S01]  /*1e70*/  UMOV UR19, 0x40004040 ;  /* 0x4000404000137882 */ /* 0x000fe20000000000 */
[----:B------:R-:W-:Y:S01]  /*1e80*/  UMOV UR20, 0x0 ;  /* 0x0000000000147882 */ /* 0x000fe20000000000 */
[----:B------:R-:W-:Y:S01]  /*1e90*/  UMOV UR21, 0x8110010 ;  /* 0x0811001000157882 */ /* 0x000fe20000000000 */
[----:B------:R-:W-:Y:S01]  /*1ea0*/  UMOV UR28, 0x0 ;  /* 0x00000000001c7882 */ /* 0x000fe20000000000 */
[----:B------:R-:W-:Y:S01]  /*1eb0*/  UMOV UR29, 0x8110010 ;  /* 0x08110010001d7882 */ /* 0x000fe20000000000 */
[----:B------:R2:W-:Y:S01]  /*1ec0*/  UTCHMMA gdesc[UR16], gdesc[UR18], tmem[UR12], tmem[UR24], idesc[UR25], !UPT ;  /* 0x00ff1812100075ea */ /* 0x0005e2000f80000c */
[----:B------:R-:W-:Y:S01]  /*1ed0*/  UMOV UR26, 0x0 ;  /* 0x00000000001a7882 */ /* 0x000fe20000000000 */
[----:B------:R-:W-:Y:S01]  /*1ee0*/  UMOV UR27, 0x8110010 ;  /* 0x08110010001b7882 */ /* 0x000fe20000000000 */
[----:B------:R2:W-:Y:S01]  /*1ef0*/  UTCHMMA gdesc[UR58], gdesc[UR56], tmem[UR12], tmem[UR20], idesc[UR21], UPT ;  /* 0x00ff14383a0075ea */ /* 0x0005e2000b80000c */
        /* <DEDUP_REMOVED lines=12> */
[----:B------:R2:W-:Y:S01]  /*1fc0*/  UTCHMMA gdesc[UR48], gdesc[UR50], tmem[UR12], tmem[UR62], idesc[UR63], UPT ;  /* 0x00ff3e32300075ea */ /* 0x0005e2000b80000c */
[----:B------:R2:W-:Y:S01]  /*1fd0*/  UTCHMMA gdesc[UR52], gdesc[UR54], tmem[UR12], tmem[UR64], idesc[UR65], UPT ;  /* 0x00ff4036340075ea */ /* 0x0005e2000b80000c */
[----:B------:R-:W-:Y:S01]  /*1fe0*/  NOP ;  /* 0x0000000000007918 */ /* 0x000fe20000000000 */
.L_x_61:
[----:B------:R-:W-:Y:S01]  /*1ff0*/  ELECT P0, URZ, PT ;  /* 0x0000000000ff782f */ /* 0x000fe20003800000 */
[----:B--2---:R-:W-:Y:S01]  /*2000*/  UMOV UR4, UR7 ;  /* 0x0000000700047c82 */ /* 0x004fe20008000000 */
[----:B------:R-:W-:Y:S02]  /*2010*/  UMOV UR5, URZ ;  /* 0x000000ff00057c82 */ /* 0x000fe40008000000 */
[----:B------:R-:W-:-:S13]  /*2020*/  ISETP.LT.U32.AND P0, PT, R36, 0x20, P0 ;  /* 0x000000202400780c */ /* 0x000fda0000701070 */
[----:B------:R-:W-:Y:S01]  /*2030*/  VOTEU.ANY UP0, P0 ;  /* 0x0000000000ff7886 */ /* 0x000fe20000000100 */
[----:B------:R-:W-:Y:S01]  /*2040*/  VOTEU.ANY UP1, P0 ;  /* 0x0000000000ff7886 */ /* 0x000fe20000020100 */
[----:B------:R-:W-:-:S03]  /*2050*/  ISETP.GE.U32.AND P0, PT, R7, 0x81, PT ;  /* 0x000000810700780c */ /* 0x000fc60003f06070 */
[----:B------:R-:W-:Y:S02]  /*2060*/  @UP0 UMOV UR4, UR4 ;  /* 0x0000000400040c82 */ /* 0x000fe40008000000 */
[----:B------:R2:W-:Y:S01]  /*2070*/  @UP1 UTCBAR [UR4], URZ ;  /* 0x000000ff040013e9 */ /* 0x0005e200080000ff */
[----:B------:R-:W-:Y:S06]  /*2080*/  BAR.SYNC.DEFER_BLOCKING 0x0 ;  /* 0x0000000000007b1d */ /* 0x000fec0000010000 */
[----:B------:R-:W3:Y:S02]  /*2090*/  SYNCS.PHASECHK.TRANS64.TRYWAIT P1, [UR8+0x30020], RZ ;  /* 0x030020ffff0075a7 */ /* 0x000ee40008021108 */
[----:B--23--:R-:W-:Y:S05]  /*20a0*/  @!P1 BRA `(.L_x_62) ;  /* 0x0000000c00b49947 */ /* 0x00cfea0003800000 */
.L_x_79:
[----:B------:R-:W-:Y:S01]  /*20b0*/  IMAD.MOV.U32 R2, RZ, RZ, RZ ;  /* 0x000000ffff027224 */ /* 0x000fe200078e00ff */
[----:B------:R-:W-:Y:S06]  /*20c0*/  @!P0 BRA `(.L_x_59) ;  /* 0x0000000400cc8947 */ /* 0x000fec0003800000 */
[----:B------:R-:W2:Y:S01]  /*20d0*/  LDCU UR34, c[0x0][0x3a0] ;  /* 0x00007400ff2277ac */ /* 0x000ea20008000800 */
[----:B------:R-:W-:Y:S01]  /*20e0*/  UMOV UR13, 0x1 ;  /* 0x00000001000d7882 */ /* 0x000fe20000000000 */
[----:B------:R-:W-:-:S05]  /*20f0*/  UMOV UR7, 0x80 ;  /* 0x0000008000077882 */ /* 0x000fca0000000000 */
.L_x_66:
[----:B------:R-:W-:Y:S01]  /*2100*/  BAR.SYNC.DEFER_BLOCKING 0x0 ;  /* 0x0000000000007b1d */ /* 0x000fe20000010000 */
[----:B------:R-:W-:Y:S01]  /*2110*/  ULEA UR35, UR13, UR8, 0x3 ;  /* 0x000000080d237291 */ /* 0x000fe2000f8e18ff */
[----:B-----5:R-:W-:Y:S01]  /*2120*/  @!P3 IMAD.MOV.U32 R3, RZ, RZ, 0xc000 ;  /* 0x0000c000ff03b424 */ /* 0x020fe200078e00ff */
[----:B------:R-:W-:Y:S01]  /*2130*/  ELECT P1, URZ, PT ;  /* 0x0000000000ff782f */ /* 0x000fe20003820000 */
[----:B------:R-:W-:-:S03]  /*2140*/  ULEA UR16, UR13, UR8, 0xf ;  /* 0x000000080d107291 */ /* 0x000fc6000f8e78ff */
[----:B------:R-:W-:Y:S01]  /*2150*/  ISETP.LT.U32.AND P1, PT, R36, 0x40, P1 ;  /* 0x000000402400780c */ /* 0x000fe20000f21070 */
[----:B------:R-:W-:Y:S01]  /*2160*/  ULOP3.LUT UR22, UR9, 0x1, URZ, 0xc0, !UPT ;  /* 0x0000000109167892 */ /* 0x000fe2000f8ec0ff */
[----:B------:R-:W-:-:S03]  /*2170*/  ELECT P0, URZ, PT ;  /* 0x0000000000ff782f */ /* 0x000fc60003800000 */
[----:B------:R-:W-:Y:S02]  /*2180*/  ULEA UR20, UR22, UR16, 0xe ;  /* 0x0000001016147291 */ /* 0x000fe4000f8e70ff */
[----:B------:R-:W-:Y:S01]  /*2190*/  ULEA UR22, UR22, UR7, 0x6 ;  /* 0x0000000716167291 */ /* 0x000fe2000f8e30ff */
[----:B------:R-:W-:Y:S01]  /*21a0*/  ISETP.LT.U32.AND P0, PT, R36, 0x20, P0 ;  /* 0x000000202400780c */ /* 0x000fe20000701070 */
[----:B------:R-:W-:-:S04]  /*21b0*/  ULEA UR4, UR13, UR8, 0xe ;  /* 0x000000080d047291 */ /* 0x000fc8000f8e70ff */
[----:B------:R-:W-:Y:S01]  /*21c0*/  VOTEU.ANY UP0, P1 ;  /* 0x0000000000ff7886 */ /* 0x000fe20000800100 */
[----:B------:R-:W-:Y:S01]  /*21d0*/  UIADD3 UR4, UPT, UPT, UR4, 0x20000, URZ ;  /* 0x0002000004047890 */ /* 0x000fe2000fffe0ff */
[----:B------:R3:W-:Y:S01]  /*21e0*/  @!P3 SYNCS.ARRIVE.TRANS64 RZ, [UR35+0x30000], R3 ;  /* 0x03000003ffffb9a7 */ /* 0x0007e20008000023 */
[----:B------:R4:W-:Y:S06]  /*21f0*/  MEMBAR.ALL.CTA ;  /* 0x0000000000007992 */ /* 0x0009ec0000008000 */
[----:B----4-:R-:W4:Y:S01]  /*2200*/  FENCE.VIEW.ASYNC.S ;  /* 0x00000000000073c6 */ /* 0x010f220000000000 */
[----:B------:R-:W-:Y:S01]  /*2210*/  @UP0 UIADD3 UR21, UPT, UPT, UR35, 0x30000, URZ ;  /* 0x0003000023150890 */ /* 0x000fe2000fffe0ff */
[----:B----4-:R-:W-:Y:S01]  /*2220*/  VOTEU.ANY UP0, P1 ;  /* 0x0000000000ff7886 */ /* 0x010fe20000800100 */
[----:B------:R-:W-:Y:S01]  /*2230*/  VOTEU.ANY UP1, P0 ;  /* 0x0000000000ff7886 */ /* 0x000fe20000020100 */
[----:B---3--:R-:W-:-:S04]  /*2240*/  IMAD.U32 R3, R2, -0x80000000, RZ ;  /* 0x8000000002037824 */ /* 0x008fc800078e00ff */
[----:B------:R-:W-:Y:S01]  /*2250*/  @UP1 UIADD3 UR5, UPT, UPT, UR35, 0x30000, URZ ;  /* 0x0003000023051890 */ /* 0x000fe2000fffe0ff */
[----:B------:R-:W-:Y:S01]  /*2260*/  VOTEU.ANY UP1, P0 ;  /* 0x0000000000ff7886 */ /* 0x000fe20000020100 */
[----:B------:R-:W-:Y:S06]  /*2270*/  BAR.SYNC.DEFER_BLOCKING 0x0 ;  /* 0x0000000000007b1d */ /* 0x000fec0000010000 */
[----:B------:R3:W-:Y:S01]  /*2280*/  @UP0 UTMALDG.2D [UR20], [UR10] ;  /* 0x000000140a0005b4 */ /* 0x0007e20008008000 */
[----:B------:R-:W-:Y:S01]  /*2290*/  UISETP.NE.U32.AND UP0, UPT, UR9, URZ, UPT ;  /* 0x000000ff0900728c */ /* 0x000fe2000bf05070 */
[----:B------:R-:W-:Y:S06]  /*22a0*/  BAR.SYNC.DEFER_BLOCKING 0x0 ;  /* 0x0000000000007b1d */ /* 0x000fec0000010000 */
[----:B------:R3:W-:Y:S02]  /*22b0*/  @UP1 UTMALDG.2D [UR4], [UR32] ;  /* 0x00000004200015b4 */ /* 0x0007e40008008000 */
[----:B------:R-:W-:Y:S06]  /*22c0*/  BAR.SYNC.DEFER_BLOCKING 0x0 ;  /* 0x0000000000007b1d */ /* 0x000fec0000010000 */
[----:B------:R-:W4:Y:S02]  /*22d0*/  SYNCS.PHASECHK.TRANS64.TRYWAIT P0, [UR35+0x30000], R3 ;  /* 0x03000003ff0075a7 */ /* 0x000f240008001123 */
[----:B---34-:R-:W-:Y:S05]  /*22e0*/  @!P0 BRA `(.L_x_63) ;  /* 0x0000000c00308947 */ /* 0x018fea0003800000 */
.L_x_80:
        /* <DEDUP_REMOVED lines=8> */
[----:B------:R-:W-:Y:S01]  /*2370*/  UMOV UR5, URZ ;  /* 0x000000ff00057c82 */ /* 0x000fe20008000000 */
[----:B------:R-:W-:-:S02]  /*2380*/  UIADD3.X UR29, UPT, UPT, UR4, 0x40004040, URZ, UP0, !UPT ;  /* 0x40004040041d7890 */ /* 0x000fc400087fe4ff */
[----:B------:R-:W-:Y:S02]  /*2390*/  UIADD3 UR42, UP3, UPT, UR28, 0x2, URZ ;  /* 0x000000021c2a7890 */ /* 0x000fe4000ff7e0ff */
[----:B------:R-:W-:Y:S02]  /*23a0*/  UIADD3.X UR27, UPT, UPT, UR5, 0x40004040, URZ, UP1, !UPT ;  /* 0x40004040051b7890 */ /* 0x000fe40008ffe4ff */
[----:B------:R-:W-:Y:S02]  /*23b0*/  UIADD3 UR44, UP2, UPT, UR26, 0x80, URZ ;  /* 0x000000801a2c7890 */ /* 0x000fe4000ff5e0ff */
[----:B------:R-:W-:Y:S02]  /*23c0*/  UIADD3 UR46, UP6, UPT, UR28, 0x4, URZ ;  /* 0x000000041c2e7890 */ /* 0x000fe4000ffde0ff */
[----:B------:R-:W-:Y:S02]  /*23d0*/  UIADD3 UR48, UP5, UPT, UR26, 0x100, URZ ;  /* 0x000001001a307890 */ /* 0x000fe4000ffbe0ff */
[----:B------:R-:W-:-:S02]  /*23e0*/  UIADD3 UR50, UP1, UPT, UR28, 0x3fe, URZ ;  /* 0x000003fe1c327890 */ /* 0x000fc4000ff3e0ff */
[----:B------:R-:W-:Y:S02]  /*23f0*/  UIADD3 UR52, UP0, UPT, UR26, 0x180, URZ ;  /* 0x000001801a347890 */ /* 0x000fe4000ff1e0ff */
[----:B------:R-:W-:Y:S02]  /*2400*/  UIADD3.X UR43, UPT, UPT, UR29, URZ, URZ, UP3, !UPT ;  /* 0x000000ff1d2b7290 */ /* 0x000fe40009ffe4ff */
[----:B------:R-:W-:Y:S02]  /*2410*/  UIADD3 UR54, UP4, UPT, UR28, 0x400, URZ ;  /* 0x000004001c367890 */ /* 0x000fe4000ff9e0ff */
[----:B------:R-:W-:Y:S02]  /*2420*/  UIADD3 UR56, UP3, UPT, UR26, 0x200, URZ ;  /* 0x000002001a387890 */ /* 0x000fe4000ff7e0ff */
[----:B------:R-:W-:Y:S02]  /*2430*/  UIADD3.X UR45, UPT, UPT, UR27, URZ, URZ, UP2, !UPT ;  /* 0x000000ff1b2d7290 */ /* 0x000fe400097fe4ff */
[----:B------:R-:W-:-:S02]  /*2440*/  UIADD3.X UR47, UPT, UPT, UR29, URZ, URZ, UP6, !UPT ;  /* 0x000000ff1d2f7290 */ /* 0x000fc4000b7fe4ff */
[----:B------:R-:W-:Y:S02]  /*2450*/  UIADD3 UR58, UP2, UPT, UR28, 0x402, URZ ;  /* 0x000004021c3a7890 */ /* 0x000fe4000ff5e0ff */
[----:B------:R-:W-:Y:S02]  /*2460*/  UIADD3 UR60, UP6, UPT, UR26, 0x280, URZ ;  /* 0x000002801a3c7890 */ /* 0x000fe4000ffde0ff */
[----:B------:R-:W-:Y:S02]  /*2470*/  UIADD3.X UR49, UPT, UPT, UR27, URZ, URZ, UP5, !UPT ;  /* 0x000000ff1b317290 */ /* 0x000fe4000affe4ff */
[----:B------:R-:W-:Y:S02]  /*2480*/  UIADD3.X UR51, UPT, UPT, UR29, URZ, URZ, UP1, !UPT ;  /* 0x000000ff1d337290 */ /* 0x000fe40008ffe4ff */
[----:B------:R-:W-:Y:S02]  /*2490*/  UIADD3 UR4, UP5, UPT, UR28, 0x404, URZ ;  /* 0x000004041c047890 */ /* 0x000fe4000ffbe0ff */
[----:B------:R-:W-:-:S02]  /*24a0*/  UIADD3 UR30, UP1, UPT, UR26, 0x300, URZ ;  /* 0x000003001a1e7890 */ /* 0x000fc4000ff3e0ff */
[----:B------:R-:W-:Y:S02]  /*24b0*/  UIADD3.X UR53, UPT, UPT, UR27, URZ, URZ, UP0, !UPT ;  /* 0x000000ff1b357290 */ /* 0x000fe400087fe4ff */
[----:B------:R-:W-:Y:S02]  /*24c0*/  UIADD3.X UR55, UPT, UPT, UR29, URZ, URZ, UP4, !UPT ;  /* 0x000000ff1d377290 */ /* 0x000fe4000a7fe4ff */
[----:B------:R-:W-:Y:S02]  /*24d0*/  UIADD3.X UR57, UPT, UPT, UR27, URZ, URZ, UP3, !UPT ;  /* 0x000000ff1b397290 */ /* 0x000fe40009ffe4ff */
[----:B------:R-:W-:Y:S02]  /*24e0*/  UIADD3.X UR59, UPT, UPT, UR29, URZ, URZ, UP2, !UPT ;  /* 0x000000ff1d3b7290 */ /* 0x000fe400097fe4ff */
[----:B------:R-:W-:Y:S01]  /*24f0*/  UIADD3.X UR61, UPT, UPT, UR27, URZ, URZ, UP6, !UPT ;  /* 0x000000ff1b3d7290 */ /* 0x000fe2000b7fe4ff */
[----:B------:R-:W-:Y:S01]  /*2500*/  UMOV UR16, 0x0 ;  /* 0x0000000000107882 */ /* 0x000fe20000000000 */
[----:B------:R-:W-:Y:S01]  /*2510*/  UMOV UR17, 0x8110010 ;  /* 0x0811001000117882 */ /* 0x000fe20000000000 */
[----:B------:R-:W-:Y:S01]  /*2520*/  UMOV UR21, 0x40004040 ;  /* 0x4000404000157882 */ /* 0x000fe20000000000 */
[----:B------:R-:W-:Y:S01]  /*2530*/  UMOV UR25, 0x40004040 ;  /* 0x4000404000197882 */ /* 0x000fe20000000000 */
[----:B------:R-:W-:Y:S01]  /*2540*/  UIADD3.X UR5, UPT, UPT, UR29, URZ, URZ, UP5, !UPT ;  /* 0x000000ff1d057290 */ /* 0x000fe2000affe4ff */
[----:B------:R3:W-:Y:S01]  /*2550*/  UTCHMMA gdesc[UR20], gdesc[UR24], tmem[UR12], tmem[UR16], idesc[UR17], UPT ;  /* 0x00ff1018140075ea */ /* 0x0007e2000b80000c */
[----:B------:R-:W-:Y:S01]  /*2560*/  UIADD3.X UR31, UPT, UPT, UR27, URZ, URZ, UP1, !UPT ;  /* 0x000000ff1b1f7290 */ /* 0x000fe20008ffe4ff */
[----:B------:R-:W-:Y:S01]  /*2570*/  UMOV UR18, 0x0 ;  /* 0x0000000000127882 */ /* 0x000fe20000000000 */
[----:B------:R-:W-:Y:S01]  /*2580*/  UMOV UR19, 0x8110010 ;  /* 0x0811001000137882 */ /* 0x000fe20000000000 */
[----:B------:R-:W-:Y:S01]  /*2590*/  UMOV UR38, 0x0 ;  /* 0x0000000000267882 */ /* 0x000fe20000000000 */
[----:B------:R-:W-:Y:S01]  /*25a0*/  UMOV UR39, 0x8110010 ;  /* 0x0811001000277882 */ /* 0x000fe20000000000 */
        /* <DEDUP_REMOVED lines=18> */
.L_x_64:
[----:B------:R-:W-:Y:S01]  /*26d0*/  ELECT P0, URZ, PT ;  /* 0x0000000000ff782f */ /* 0x000fe20003800000 */
[----:B---3--:R-:W-:-:S03]  /*26e0*/  UIADD3 UR4, UPT, UPT, UR35, 0x30020, URZ ;  /* 0x0003002023047890 */ /* 0x008fc6000fffe0ff */
[----:B------:R-:W-:Y:S01]  /*26f0*/  ISETP.LT.U32.AND P0, PT, R36, 0x20, P0 ;  /* 0x000000202400780c */ /* 0x000fe20000701070 */
[----:B------:R-:W-:-:S12]  /*2700*/  UMOV UR5, URZ ;  /* 0x000000ff00057c82 */ /* 0x000fd80008000000 */
[----:B------:R-:W-:Y:S01]  /*2710*/  VOTEU.ANY UP0, P0 ;  /* 0x0000000000ff7886 */ /* 0x000fe20000000100 */
[----:B------:R-:W-:-:S04]  /*2720*/  VOTEU.ANY UP1, P0 ;  /* 0x0000000000ff7886 */ /* 0x000fc80000020100 */
[----:B------:R-:W-:Y:S02]  /*2730*/  @UP0 UMOV UR4, UR4 ;  /* 0x0000000400040c82 */ /* 0x000fe40008000000 */
[----:B------:R3:W-:Y:S01]  /*2740*/  @UP1 UTCBAR [UR4], URZ ;  /* 0x000000ff040013e9 */ /* 0x0007e200080000ff */
[----:B------:R-:W-:Y:S06]  /*2750*/  BAR.SYNC.DEFER_BLOCKING 0x0 ;  /* 0x0000000000007b1d */ /* 0x000fec0000010000 */
[----:B------:R-:W4:Y:S02]  /*2760*/  SYNCS.PHASECHK.TRANS64.TRYWAIT P0, [UR35+0x30020], R3 ;  /* 0x03002003ff0075a7 */ /* 0x000f240008001123 */
[----:B---34-:R-:W-:Y:S05]  /*2770*/  @!P0 BRA `(.L_x_65) ;  /* 0x0000000800188947 */ /* 0x018fea0003800000 */
.L_x_81:
[----:B------:R-:W-:Y:S02]  /*2780*/  UIADD3 UR13, UPT, UPT, UR13, 0x1, URZ ;  /* 0x000000010d0d7890 */ /* 0x000fe4000fffe0ff */
[----:B------:R-:W-:Y:S02]  /*2790*/  UIADD3 UR7, UPT, UPT, UR7, 0x80, URZ ;  /* 0x0000008007077890 */ /* 0x000fe4000fffe0ff */
[----:B------:R-:W-:-:S04]  /*27a0*/  UISETP.NE.U32.AND UP0, UPT, UR13, 0x4, UPT ;  /* 0x000000040d00788c */ /* 0x000fc8000bf05070 */
[----:B------:R-:W-:Y:S02]  /*27b0*/  USEL UR13, UR13, URZ, UP0 ;  /* 0x000000ff0d0d7287 */ /* 0x000fe40008000000 */
[----:B------:R-:W-:Y:S02]  /*27c0*/  USEL UR4, URZ, 0x1, UP0 ;  /* 0x00000001ff047887 */ /* 0x000fe40008000000 */
[----:B--2---:R-:W-:-:S04]  /*27d0*/  UISETP.GE.AND UP0, UPT, UR7, UR34, UPT ;  /* 0x000000220700728c */ /* 0x004fc8000bf06270 */
[----:B------:R-:W-:-:S05]  /*27e0*/  LOP3.LUT R2, R2, UR4, RZ, 0x3c, !PT ;  /* 0x0000000402027c12 */ /* 0x000fca000f8e3cff */
[----:B------:R-:W-:Y:S05]  /*27f0*/  BRA.U !UP0, `(.L_x_66) ;  /* 0xfffffff908407547 */ /* 0x000fea000b83ffff */
.L_x_59:
[----:B---34-:R-:W-:Y:S06]  /*2800*/  BAR.SYNC.DEFER_BLOCKING 0x0 ;  /* 0x0000000000007b1d */ /* 0x018fec0000010000 */
[----:B------:R-:W-:Y:S04]  /*2810*/  BSSY.RECONVERGENT B4, `(.L_x_67) ;  /* 0x0000004000047945 */ /* 0x000fe80003800200 */
[----:B------:R-:W-:Y:S05]  /*2820*/  @P3 BRA `(.L_x_68) ;  /* 0x0000000000083947 */ /* 0x000fea0003800000 */
[----:B------:R-:W2:Y:S02]  /*2830*/  SYNCS.CCTL.IV [UR8+0x30000] ;  /* 0x03000000ff0079b1 */ /* 0x000ea40008000008 */
[----:B--2---:R-:W2:Y:S02]  /*2840*/  SYNCS.CCTL.IV [UR8+0x30020] ;  /* 0x03002000ff0079b1 */ /* 0x004ea40008000008 */
.L_x_68:
[----:B------:R-:W-:Y:S05]  /*2850*/  BSYNC.RECONVERGENT B4 ;  /* 0x0000000000047941 */ /* 0x000fea0003800200 */
.L_x_67:
[----:B--2---:R-:W-:Y:S06]  /*2860*/  BAR.SYNC.DEFER_BLOCKING 0x0 ;  /* 0x0000000000007b1d */ /* 0x004fec0000010000 */
[----:B------:R-:W-:Y:S04]  /*2870*/  BSSY.RECONVERGENT B4, `(.L_x_69) ;  /* 0x0000004000047945 */ /* 0x000fe80003800200 */
[----:B------:R-:W-:Y:S05]  /*2880*/  @P3 BRA `(.L_x_70) ;  /* 0x0000000000083947 */ /* 0x000fea0003800000 */
[----:B------:R-:W2:Y:S02]  /*2890*/  SYNCS.CCTL.IV [UR8+0x30008] ;  /* 0x03000800ff0079b1 */ /* 0x000ea40008000008 */
[----:B--2---:R-:W2:Y:S02]  /*28a0*/  SYNCS.CCTL.IV [UR8+0x30028] ;  /* 0x03002800ff0079b1 */ /* 0x004ea40008000008 */
.L_x_70:
[----:B------:R-:W-:Y:S05]  /*28b0*/  BSYNC.RECONVERGENT B4 ;  /* 0x0000000000047941 */ /* 0x000fea0003800200 */
.L_x_69:
[----:B--2---:R-:W-:Y:S06]  /*28c0*/  BAR.SYNC.DEFER_BLOCKING 0x0 ;  /* 0x0000000000007b1d */ /* 0x004fec0000010000 */
[----:B------:R-:W-:Y:S04]  /*28d0*/  BSSY.RECONVERGENT B4, `(.L_x_71) ;  /* 0x0000004000047945 */ /* 0x000fe80003800200 */
[----:B------:R-:W-:Y:S05]  /*28e0*/  @P3 BRA `(.L_x_72) ;  /* 0x0000000000083947 */ /* 0x000fea0003800000 */
[----:B------:R-:W2:Y:S02]  /*28f0*/  SYNCS.CCTL.IV [UR8+0x30010] ;  /* 0x03001000ff0079b1 */ /* 0x000ea40008000008 */
[----:B--2---:R-:W2:Y:S02]  /*2900*/  SYNCS.CCTL.IV [UR8+0x30030] ;  /* 0x03003000ff0079b1 */ /* 0x004ea40008000008 */
.L_x_72:
[----:B------:R-:W-:Y:S05]  /*2910*/  BSYNC.RECONVERGENT B4 ;  /* 0x0000000000047941 */ /* 0x000fea0003800200 */
.L_x_71:
[----:B--2---:R-:W-:Y:S06]  /*2920*/  BAR.SYNC.DEFER_BLOCKING 0x0 ;  /* 0x0000000000007b1d */ /* 0x004fec0000010000 */
[----:B------:R-:W-:Y:S04]  /*2930*/  BSSY.RECONVERGENT B4, `(.L_x_73) ;  /* 0x0000004000047945 */ /* 0x000fe80003800200 */
[----:B------:R-:W-:Y:S05]  /*2940*/  @P3 BRA `(.L_x_74) ;  /* 0x0000000000083947 */ /* 0x000fea0003800000 */
[----:B------:R-:W2:Y:S02]  /*2950*/  SYNCS.CCTL.IV [UR8+0x30018] ;  /* 0x03001800ff0079b1 */ /* 0x000ea40008000008 */
[----:B--2---:R-:W2:Y:S02]  /*2960*/  SYNCS.CCTL.IV [UR8+0x30038] ;  /* 0x03003800ff0079b1 */ /* 0x004ea40008000008 */
.L_x_74:
[----:B------:R-:W-:Y:S05]  /*2970*/  BSYNC.RECONVERGENT B4 ;  /* 0x0000000000047941 */ /* 0x000fea0003800200 */
.L_x_73:
[----:B------:R-:W-:Y:S01]  /*2980*/  USHF.L.U32 UR4, UR9, 0x15, URZ ;  /* 0x0000001509047899 */ /* 0x000fe200080006ff */
[C---:B------:R-:W-:Y:S01]  /*2990*/  IMAD.SHL.U32 R2, R0.reuse, 0x10, RZ ;  /* 0x0000001000027824 */ /* 0x040fe200078e00ff */
[----:B------:R-:W-:Y:S01]  /*29a0*/  USHF.L.U32 UR9, UR9, 0x3, URZ ;  /* 0x0000000309097899 */ /* 0x000fe200080006ff */
[----:B-----5:R-:W-:Y:S01]  /*29b0*/  SHF.R.U32.HI R3, RZ, 0x1, R0 ;  /* 0x00000001ff037819 */ /* 0x020fe20000011600 */
[----:B------:R-:W-:Y:S01]  /*29c0*/  ULOP3.LUT UR4, UR4, 0x600000, URZ, 0xc0, !UPT ;  /* 0x0060000004047892 */ /* 0x000fe2000f8ec0ff */
[----:B------:R-:W-:Y:S01]  /*29d0*/  IMAD.SHL.U32 R0, R0, 0x80, RZ ;  /* 0x0000008000007824 */ /* 0x000fe200078e00ff */
[----:B------:R-:W-:Y:S01]  /*29e0*/  ULOP3.LUT UR9, UR9, 0x20, URZ, 0xc0, !UPT ;  /* 0x0000002009097892 */ /* 0x000fe2000f8ec0ff */
[----:B------:R-:W-:Y:S02]  /*29f0*/  LOP3.LUT R2, R2, 0x70, RZ, 0xc0, !PT ;  /* 0x0000007002027812 */ /* 0x000fe400078ec0ff */
[----:B------:R-:W-:Y:S01]  /*2a00*/  ELECT P0, URZ, PT ;  /* 0x0000000000ff782f */ /* 0x000fe20003800000 */
[----:B------:R-:W-:Y:S01]  /*2a10*/  UIADD3 UR4, UPT, UPT, UR9, UR4, UR12 ;  /* 0x0000000409047290 */ /* 0x000fe2000fffe00c */
[----:B------:R-:W-:Y:S01]  /*2a20*/  LOP3.LUT R3, R2, 0x40, R3, 0x78, !PT ;  /* 0x0000004002037812 */ /* 0x000fe200078e7803 */
[----:B------:R-:W-:Y:S01]  /*2a30*/  UMOV UR10, UR23 ;  /* 0x00000017000a7c82 */ /* 0x000fe20008000000 */
[----:B------:R-:W-:Y:S01]  /*2a40*/  ISETP.LT.U32.AND P0, PT, R36, 0x20, P0 ;  /* 0x000000202400780c */ /* 0x000fe20000701070 */
[----:B------:R-:W-:Y:S01]  /*2a50*/  UMOV UR9, UR6 ;  /* 0x0000000600097c82 */ /* 0x000fe20008000000 */
[----:B------:R-:W-:-:S04]  /*2a60*/  LOP3.LUT R0, R3, 0x3f80, R0, 0xf8, !PT ;  /* 0x00003f8003007812 */ /* 0x000fc800078ef800 */
[----:B------:R-:W3:Y:S01]  /*2a70*/  LDTM.x32 R4, tmem[UR4] ;  /* 0x00000004000479ee */ /* 0x000ee200082c0000 */
[C---:B------:R-:W-:Y:S01]  /*2a80*/  LOP3.LUT R2, R0.reuse, 0x10, RZ, 0x3c, !PT ;  /* 0x0000001000027812 */ /* 0x040fe200078e3cff */
[----:B------:R-:W-:Y:S01]  /*2a90*/  NOP ;  /* 0x0000000000007918 */ /* 0x000fe20000000000 */
[----:B------:R-:W-:-:S04]  /*2aa0*/  LOP3.LUT R3, R0, 0x20, RZ, 0x3c, !PT ;  /* 0x0000002000037812 */ /* 0x000fc800078e3cff */
[----:B---3--:R-:W-:Y:S01]  /*2ab0*/  VOTEU.ANY UP1, P0 ;  /* 0x0000000000ff7886 */ /* 0x008fe20000020100 */
[----:B------:R-:W-:Y:S01]  /*2ac0*/  VOTEU.ANY UP0, P0 ;  /* 0x0000000000ff7886 */ /* 0x000fe20000000100 */
[----:B------:R-:W-:Y:S02]  /*2ad0*/  F2FP.F16.F32.PACK_AB R4, R5, R4 ;  /* 0x000000040504723e */ /* 0x000fe400000000ff */
[----:B------:R-:W-:Y:S02]  /*2ae0*/  F2FP.F16.F32.PACK_AB R5, R7, R6 ;  /* 0x000000060705723e */ /* 0x000fe400000000ff */
[----:B------:R-:W-:Y:S02]  /*2af0*/  F2FP.F16.F32.PACK_AB R12, R13, R12 ;  /* 0x0000000c0d0c723e */ /* 0x000fe400000000ff */
[----:B------:R-:W-:Y:S02]  /*2b00*/  F2FP.F16.F32.PACK_AB R6, R9, R8 ;  /* 0x000000080906723e */ /* 0x000fe400000000ff */
[----:B------:R-:W-:-:S02]  /*2b10*/  F2FP.F16.F32.PACK_AB R7, R11, R10 ;  /* 0x0000000a0b07723e */ /* 0x000fc400000000ff */
[----:B------:R-:W-:Y:S02]  /*2b20*/  F2FP.F16.F32.PACK_AB R13, R15, R14 ;  /* 0x0000000e0f0d723e */ /* 0x000fe400000000ff */
[----:B------:R-:W-:Y:S01]  /*2b30*/  F2FP.F16.F32.PACK_AB R20, R21, R20 ;  /* 0x000000141514723e */ /* 0x000fe200000000ff */
[----:B--2---:R2:W-:Y:S01]  /*2b40*/  STS.128 [R0+UR8], R4 ;  /* 0x0000000400007988 */ /* 0x0045e20008000c08 */
[----:B------:R-:W-:Y:S02]  /*2b50*/  F2FP.F16.F32.PACK_AB R14, R17, R16 ;  /* 0x00000010110e723e */ /* 0x000fe400000000ff */
[----:B------:R-:W-:Y:S02]  /*2b60*/  F2FP.F16.F32.PACK_AB R15, R19, R18 ;  /* 0x00000012130f723e */ /* 0x000fe400000000ff */
[----:B------:R-:W-:Y:S02]  /*2b70*/  F2FP.F16.F32.PACK_AB R21, R23, R22 ;  /* 0x000000161715723e */ /* 0x000fe400000000ff */
[----:B------:R-:W-:Y:S01]  /*2b80*/  F2FP.F16.F32.PACK_AB R28, R29, R28 ;  /* 0x0000001c1d1c723e */ /* 0x000fe200000000ff */
[----:B------:R2:W-:Y:S01]  /*2b90*/  STS.128 [R2+UR8], R12 ;  /* 0x0000000c02007988 */ /* 0x0005e20008000c08 */
[----:B------:R-:W-:-:S02]  /*2ba0*/  F2FP.F16.F32.PACK_AB R22, R25, R24 ;  /* 0x000000181916723e */ /* 0x000fc400000000ff */
[----:B------:R-:W-:Y:S02]  /*2bb0*/  F2FP.F16.F32.PACK_AB R23, R27, R26 ;  /* 0x0000001a1b17723e */ /* 0x000fe400000000ff */
[----:B------:R-:W-:Y:S02]  /*2bc0*/  F2FP.F16.F32.PACK_AB R29, R31, R30 ;  /* 0x0000001e1f1d723e */ /* 0x000fe400000000ff */
[----:B------:R-:W-:Y:S01]  /*2bd0*/  F2FP.F16.F32.PACK_AB R30, R33, R32 ;  /* 0x00000020211e723e */ /* 0x000fe200000000ff */
[----:B------:R2:W-:Y:S01]  /*2be0*/  STS.128 [R3+UR8], R20 ;  /* 0x0000001403007988 */ /* 0x0005e20008000c08 */
[----:B------:R-:W-:Y:S02]  /*2bf0*/  F2FP.F16.F32.PACK_AB R31, R35, R34 ;  /* 0x00000022231f723e */ /* 0x000fe400000000ff */
[----:B------:R-:W-:-:S05]  /*2c00*/  LOP3.LUT R8, R0, 0x30, RZ, 0x3c, !PT ;  /* 0x0000003000087812 */ /* 0x000fca00078e3cff */
[----:B------:R2:W-:Y:S01]  /*2c10*/  STS.128 [R8+UR8], R28 ;  /* 0x0000001c08007988 */ /* 0x0005e20008000c08 */
[----:B------:R3:W-:Y:S06]  /*2c20*/  MEMBAR.ALL.CTA ;  /* 0x0000000000007992 */ /* 0x0007ec0000008000 */
[----:B---3--:R-:W3:Y:S02]  /*2c30*/  FENCE.VIEW.ASYNC.S ;  /* 0x00000000000073c6 */ /* 0x008ee40000000000 */
[----:B---3--:R-:W-:Y:S06]  /*2c40*/  BAR.SYNC.DEFER_BLOCKING 0x0 ;  /* 0x0000000000007b1d */ /* 0x008fec0000010000 */
[----:B------:R2:W-:Y:S01]  /*2c50*/  @UP1 UTMASTG.2D [UR8], [UR14] ;  /* 0x000000080e0013b5 */ /* 0x0005e20008008000 */
[----:B------:R0:W-:Y:S01]  /*2c60*/  UTMACMDFLUSH ;  /* 0x00000000000079b7 */ /* 0x0001e20000000000 */
[----:B------:R-:W-:-:S04]  /*2c70*/  DEPBAR.LE SB0, 0x0 ;  /* 0x000080000000791a */ /* 0x000fc80000000000 */
[----:B------:R-:W-:Y:S08]  /*2c80*/  BAR.SYNC.DEFER_BLOCKING 0x0 ;  /* 0x0000000000007b1d */ /* 0x000ff00000010000 */
[----:B------:R-:W-:Y:S06]  /*2c90*/  BAR.SYNC.DEFER_BLOCKING 0x0 ;  /* 0x0000000000007b1d */ /* 0x000fec0000010000 */
[----:B--2---:R-:W-:Y:S05]  /*2ca0*/  @P2 BRA `(.L_x_75) ;  /* 0x0000000000a02947 */ /* 0x004fea0003800000 */
[----:B------:R-:W2:Y:S01]  /*2cb0*/  S2UR UR5, SR_CgaCtaId ;  /* 0x00000000000579c3 */ /* 0x000ea20000008800 */
[----:B------:R-:W-:Y:S01]  /*2cc0*/  NOP ;  /* 0x0000000000007918 */ /* 0x000fe20000000000 */
[----:B------:R-:W-:Y:S01]  /*2cd0*/  UMOV UR4, 0x50 ;  /* 0x0000005000047882 */ /* 0x000fe20000000000 */
[----:B------:R-:W-:Y:S02]  /*2ce0*/  IMAD.U32 R0, RZ, RZ, UR12 ;  /* 0x0000000cff007e24 */ /* 0x000fe4000f8e00ff */
[----:B------:R-:W-:Y:S02]  /*2cf0*/  IMAD.MOV.U32 R3, RZ, RZ, 0x3 ;  /* 0x00000003ff037424 */ /* 0x000fe400078e00ff */
[----:B------:R-:W-:Y:S01]  /*2d00*/  IMAD.MOV.U32 R7, RZ, RZ, 0x1 ;  /* 0x00000001ff077424 */ /* 0x000fe200078e00ff */
[----:B------:R-:W-:-:S04]  /*2d10*/  LOP3.LUT R0, R0, 0xffff, RZ, 0xc0, !PT ;  /* 0x0000ffff00007812 */ /* 0x000fc800078ec0ff */
[----:B------:R-:W-:-:S05]  /*2d20*/  SHF.R.U32.HI R0, RZ, 0x5, R0 ;  /* 0x00000005ff007819 */ /* 0x000fca0000011600 */
[----:B------:R-:W-:Y:S01]  /*2d30*/  VIADD R2, R0, 0x10 ;  /* 0x0000001000027836 */ /* 0x000fe20000000000 */
[----:B------:R-:W-:Y:S01]  /*2d40*/  SHF.L.U32 R0, R3, R0, RZ ;  /* 0x0000000003007219 */ /* 0x000fe200000006ff */
[----:B--2---:R-:W-:-:S03]  /*2d50*/  ULEA UR6, UR5, UR4, 0x18 ;  /* 0x0000000405067291 */ /* 0x004fc6000f8ec0ff */
[----:B------:R-:W-:-:S04]  /*2d60*/  SHF.L.U32 R3, R7, R2, RZ ;  /* 0x0000000207037219 */ /* 0x000fc800000006ff */
[----:B------:R-:W-:Y:S02]  /*2d70*/  LOP3.LUT R0, R3, R0, RZ, 0xfc, !PT ;  /* 0x0000000003007212 */ /* 0x000fe400078efcff */
[----:B------:R-:W2:Y:S02]  /*2d80*/  LDS R5, [UR6] ;  /* 0x00000006ff057984 */ /* 0x000ea40008000800 */
[C---:B------:R-:W-:Y:S02]  /*2d90*/  LOP3.LUT R2, R0.reuse, 0xffff, RZ, 0xc0, !PT ;  /* 0x0000ffff00027812 */ /* 0x040fe400078ec0ff */
[----:B--2---:R-:W-:-:S04]  /*2da0*/  LOP3.LUT R3, R0, 0xffff, R5, 0x80, !PT ;  /* 0x0000ffff00037812 */ /* 0x004fc800078e8005 */
[----:B------:R-:W-:-:S13]  /*2db0*/  ISETP.NE.AND P0, PT, R3, R2, PT ;  /* 0x000000020300720c */ /* 0x000fda0003f05270 */
[----:B------:R-:W-:Y:S05]  /*2dc0*/  @P0 BRA `(.L_x_76) ;  /* 0x0000000000500947 */ /* 0x000fea0003800000 */
[----:B------:R-:W-:Y:S02]  /*2dd0*/  SHF.R.U32.HI R5, RZ, 0x10, R5 ;  /* 0x00000010ff057819 */ /* 0x000fe40000011605 */
[----:B------:R-:W-:-:S04]  /*2de0*/  SHF.R.U32.HI R2, RZ, 0x10, R0 ;  /* 0x00000010ff027819 */ /* 0x000fc80000011600 */
[----:B------:R-:W-:-:S04]  /*2df0*/  LOP3.LUT R5, R5, R2, RZ, 0xc0, !PT ;  /* 0x0000000205057212 */ /* 0x000fc800078ec0ff */
[----:B------:R-:W-:-:S13]  /*2e00*/  ISETP.NE.AND P0, PT, R5, R2, PT ;  /* 0x000000020500720c */ /* 0x000fda0003f05270 */
[----:B------:R-:W-:Y:S05]  /*2e10*/  @P0 BRA `(.L_x_77) ;  /* 0x0000000000300947 */ /* 0x000fea0003800000 */
[----:B------:R-:W-:Y:S01]  /*2e20*/  R2UR UR4, R0 ;  /* 0x00000000000472ca */ /* 0x000fe200000e0000 */
[----:B------:R-:W-:Y:S01]  /*2e30*/  VOTEU.ANY UR5, UPT, PT ;  /* 0x0000000000057886 */ /* 0x000fe200038e0100 */
[----:B------:R-:W2:Y:S01]  /*2e40*/  S2R R0, SR_LANEID ;  /* 0x0000000000007919 */ /* 0x000ea20000000000 */
[----:B------:R-:W-:-:S10]  /*2e50*/  UFLO.U32 UR5, UR5 ;  /* 0x00000005000572bd */ /* 0x000fd400080e0000 */
[----:B------:R-:W-:-:S06]  /*2e60*/  ULOP3.LUT UR4, URZ, UR4, URZ, 0x33, !UPT ;  /* 0x00000004ff047292 */ /* 0x000fcc000f8e33ff */
[----:B------:R-:W-:-:S04]  /*2e70*/  IMAD.U32 R2, RZ, RZ, UR4 ;  /* 0x00000004ff027e24 */ /* 0x000fc8000f8e00ff */
[----:B------:R-:W3:Y:S02]  /*2e80*/  REDUX UR7, R2 ;  /* 0x00000000020773c4 */ /* 0x000ee40000000000 */
[----:B------:R4:W-:Y:S01]  /*2e90*/  UTCATOMSWS.AND URZ, UR4 ;  /* 0x0000000400ff79e3 */ /* 0x0009e20008000000 */
[----:B--2---:R-:W-:Y:S01]  /*2ea0*/  ISETP.EQ.U32.AND P0, PT, R0, UR5, PT ;  /* 0x0000000500007c0c */ /* 0x004fe2000bf02070 */
[----:B---3--:R-:W-:-:S12]  /*2eb0*/  IMAD.U32 R0, RZ, RZ, UR7 ;  /* 0x00000007ff007e24 */ /* 0x008fd8000f8e00ff */
[----:B------:R4:W-:Y:S01]  /*2ec0*/  @P0 ATOMS.AND RZ, [UR6], R0 ;  /* 0x00000000ffff098c */ /* 0x0009e2000a800006 */
[----:B------:R-:W-:Y:S05]  /*2ed0*/  BRA `(.L_x_75) ;  /* 0x0000000000147947 */ /* 0x000fea0003800000 */
.L_x_77:
[----:B------:R-:W-:-:S07]  /*2ee0*/  MOV R2, 0x2f00 ;  /* 0x00002f0000027802 */ /* 0x000fce0000000f00 */
[----:B-1----:R-:W-:Y:S05]  /*2ef0*/  CALL.REL.NOINC `($__internal_0_$__cuda_sm10x_tcgen05_guardrail_trap_col_being_dealloced_not_returned_by_alloc) ;  /* 0x0000000000447944 */ /* 0x002fea0003c00000 */
[----:B------:R-:W-:Y:S05]  /*2f00*/  BRA `(.L_x_75) ;  /* 0x0000000000087947 */ /* 0x000fea0003800000 */
.L_x_76:
[----:B------:R-:W-:-:S07]  /*2f10*/  MOV R2, 0x2f30 ;  /* 0x00002f3000027802 */ /* 0x000fce0000000f00 */
[----:B-1----:R-:W-:Y:S05]  /*2f20*/  CALL.REL.NOINC `($__internal_2_$__cuda_sm10x_tcgen05_guardrail_trap_unallocated_columns_being_dealloced) ;  /* 0x0000000000507944 */ /* 0x002fea0003c00000 */
.L_x_75:
[----:B------:R-:W-:Y:S01]  /*2f30*/  NOP ;  /* 0x0000000000007918 */ /* 0x000fe20000000000 */
[----:B----4-:R-:W-:Y:S05]  /*2f40*/  EXIT ;  /* 0x000000000000794d */ /* 0x010fea0003800000 */
.L_x_60:
[----:B------:R-:W2:Y:S02]  /*2f50*/  SYNCS.PHASECHK.TRANS64.TRYWAIT P0, [UR8+0x30000], RZ ;  /* 0x030000ffff0075a7 */ /* 0x000ea40008001108 */
[----:B--2---:R-:W-:Y:S05]  /*2f60*/  @!P0 BRA `(.L_x_60) ;  /* 0xfffffffc00f88947 */ /* 0x004fea000383ffff */
[----:B------:R-:W-:Y:S05]  /*2f70*/  BRA `(.L_x_78) ;  /* 0xffffffec00547947 */ /* 0x000fea000383ffff */
.L_x_62:
[----:B------:R-:W2:Y:S02]  /*2f80*/  SYNCS.PHASECHK.TRANS64.TRYWAIT P1, [UR8+0x30020], RZ ;  /* 0x030020ffff0075a7 */ /* 0x000ea40008021108 */
[----:B--2---:R-:W-:Y:S05]  /*2f90*/  @!P1 BRA `(.L_x_62) ;  /* 0xfffffffc00f89947 */ /* 0x004fea000383ffff */
[----:B------:R-:W-:Y:S05]  /*2fa0*/  BRA `(.L_x_79) ;  /* 0xfffffff000407947 */ /* 0x000fea000383ffff */
.L_x_63:
[----:B------:R-:W3:Y:S02]  /*2fb0*/  SYNCS.PHASECHK.TRANS64.TRYWAIT P0, [UR35+0x30000], R3 ;  /* 0x03000003ff0075a7 */ /* 0x000ee40008001123 */
[----:B---3--:R-:W-:Y:S05]  /*2fc0*/  @!P0 BRA `(.L_x_63) ;  /* 0xfffffffc00f88947 */ /* 0x008fea000383ffff */
[----:B------:R-:W-:Y:S05]  /*2fd0*/  BRA `(.L_x_80) ;  /* 0xfffffff000c47947 */ /* 0x000fea000383ffff */
.L_x_65:
[----:B------:R-:W3:Y:S02]  /*2fe0*/  SYNCS.PHASECHK.TRANS64.TRYWAIT P0, [UR35+0x30020], R3 ;  /* 0x03002003ff0075a7 */ /* 0x000ee40008001123 */
[----:B---3--:R-:W-:Y:S05]  /*2ff0*/  @!P0 BRA `(.L_x_65) ;  /* 0xfffffffc00f88947 */ /* 0x008fea000383ffff */
[----:B------:R-:W-:Y:S05]  /*3000*/  BRA `(.L_x_81) ;  /* 0xfffffff400dc7947 */ /* 0x000fea000383ffff */
        .weak           $__internal_0_$__cuda_sm10x_tcgen05_guardrail_trap_col_being_dealloced_not_returned_by_alloc
        .type           $__internal_0_$__cuda_sm10x_tcgen05_guardrail_trap_col_being_dealloced_not_returned_by_alloc,@function
        .size           $__internal_0_$__cuda_sm10x_tcgen05_guardrail_trap_col_being_dealloced_not_returned_by_alloc,($__internal_1_$__cuda_sm10x_tcgen05_guardrail_trap_phase_invalid_during_alloc - $__internal_0_$__cuda_sm10x_tcgen05_guardrail_trap_col_being_dealloced_not_returned_by_alloc)
$__internal_0_$__cuda_sm10x_tcgen05_guardrail_trap_col_being_dealloced_not_returned_by_alloc:
[----:B------:R-:W-:Y:S05]  /*3010*/  BPT.TRAP 0x1 ;  /* 0x000000040000795c */ /* 0x000fea0000300000 */
[----:B------:R-:W-:-:S04]  /*3020*/  IMAD.MOV.U32 R3, RZ, RZ, 0x0 ;  /* 0x00000000ff037424 */ /* 0x000fc800078e00ff */
[----:B------:R-:W-:Y:S05]  /*3030*/  RET.REL.NODEC R2 `(gluon_tcgen05) ;  /* 0xffffffcc02f07950 */ /* 0x000fea0003c3ffff */
        .weak           $__internal_1_$__cuda_sm10x_tcgen05_guardrail_trap_phase_invalid_during_alloc
        .type           $__internal_1_$__cuda_sm10x_tcgen05_guardrail_trap_phase_invalid_during_alloc,@function
        .size           $__internal_1_$__cuda_sm10x_tcgen05_guardrail_trap_phase_invalid_during_alloc,($__internal_2_$__cuda_sm10x_tcgen05_guardrail_trap_unallocated_columns_being_dealloced - $__internal_1_$__cuda_sm10x_tcgen05_guardrail_trap_phase_invalid_during_alloc)
$__internal_1_$__cuda_sm10x_tcgen05_guardrail_trap_phase_invalid_during_alloc:
[----:B------:R-:W-:Y:S05]  /*3040*/  BPT.TRAP 0x1 ;  /* 0x000000040000795c */ /* 0x000fea0000300000 */
[----:B------:R-:W-:-:S04]  /*3050*/  IMAD.MOV.U32 R3, RZ, RZ, 0x0 ;  /* 0x00000000ff037424 */ /* 0x000fc800078e00ff */
[----:B------:R-:W-:Y:S05]  /*3060*/  RET.REL.NODEC R2 `(gluon_tcgen05) ;  /* 0xffffffcc02e47950 */ /* 0x000fea0003c3ffff */
        .weak           $__internal_2_$__cuda_sm10x_tcgen05_guardrail_trap_unallocated_columns_being_dealloced
        .type           $__internal_2_$__cuda_sm10x_tcgen05_guardrail_trap_unallocated_columns_being_dealloced,@function
        .size           $__internal_2_$__cuda_sm10x_tcgen05_guardrail_trap_unallocated_columns_being_dealloced,(.L_x_85 - $__internal_2_$__cuda_sm10x_tcgen05_guardrail_trap_unallocated_columns_being_dealloced)
$__internal_2_$__cuda_sm10x_tcgen05_guardrail_trap_unallocated_columns_being_dealloced:
[----:B------:R-:W-:Y:S05]  /*3070*/  BPT.TRAP 0x1 ;  /* 0x000000040000795c */ /* 0x000fea0000300000 */
[----:B------:R-:W-:-:S04]  /*3080*/  IMAD.MOV.U32 R3, RZ, RZ, 0x0 ;  /* 0x00000000ff037424 */ /* 0x000fc800078e00ff */
[----:B------:R-:W-:Y:S05]  /*3090*/  RET.REL.NODEC R2 `(gluon_tcgen05) ;  /* 0xffffffcc02d87950 */ /* 0x000fea0003c3ffff */
.L_x_82:
[----:B------:R-:W-:-:S00]  /*30a0*/  BRA `(.L_x_82) ;  /* 0xfffffffc00fc7947 */ /* 0x000fc0000383ffff */
[----:B------:R-:W-:-:S00]  /*30b0*/  NOP ;  /* 0x0000000000007918 */ /* 0x000fc00000000000 */
        /* <DEDUP_REMOVED lines=12> */
.L_x_85:


//--------------------- .nv.shared.gluon_tcgen05  --------------------------
	.section	.nv.shared.gluon_tcgen05,"aw",@nobits
	.sectionflags	@""
	.align	16
	.zero		1024


//--------------------- .nv.shared.reserved.0     --------------------------
	.section	.nv.shared.reserved.0,"aw",@nobits
	.align	8
	.weak		__nv_reservedSMEM_offset_0_alias
	.size		__nv_reservedSMEM_offset_0_alias, 0, 64
	.other		__nv_reservedSMEM_offset_0_alias,@"STO_CUDA_RESERVED_SHARED STV_DEFAULT"
__nv_reservedSMEM_offset_0_alias:
	.zero		0
.nv.shared.reserved.0:
	.zero		64
	.weak		__nv_reservedSMEM_allocation_phase
	.type		__nv_reservedSMEM_allocation_phase,@object
	.size		__nv_reservedSMEM_allocation_phase,(.L_0 - __nv_reservedSMEM_allocation_phase)
__nv_reservedSMEM_allocation_phase:
	.zero		1
.L_0:
	.zero		7
	.weak		__nv_reservedSMEM_devtool_atexit_pc
	.type		__nv_reservedSMEM_devtool_atexit_pc,@object
	.size		__nv_reservedSMEM_devtool_atexit_pc,(__nv_reservedSMEM_allocation_mask - __nv_reservedSMEM_devtool_atexit_pc)
__nv_reservedSMEM_devtool_atexit_pc:
	.zero		8
	.weak		__nv_reservedSMEM_allocation_mask
	.type		__nv_reservedSMEM_allocation_mask,@object
	.size		__nv_reservedSMEM_allocation_mask,(.L_2 - __nv_reservedSMEM_allocation_mask)
__nv_reservedSMEM_allocation_mask:
	.zero		4
.L_2:


//--------------------- .nv.constant0.gluon_tcgen05 --------------------------
	.section	.nv.constant0.gluon_tcgen05,"a",@progbits
	.sectionflags	@""
	.align	4
.nv.constant0.gluon_tcgen05:
	.zero		976


//--------------------- SYMBOLS --------------------------

	.type		.nv.reservedSmem.offset0,@object
	.size		.nv.reservedSmem.offset0,0x4
	.type		.nv.reservedSmem.cap,@object
	.size		.nv.reservedSmem.cap,0x4
